//
// Generated by NVIDIA NVVM Compiler
//
// Compiler Build ID: CL-36424714
// Cuda compilation tools, release 13.0, V13.0.88
// Based on NVVM 20.0.0
//

.version 9.0
.target sm_100
.address_size 64

	// .globl	_Z8setValueP13__nv_bfloat16S_

.visible .entry _Z8setValueP13__nv_bfloat16S_(
	.param .u64 .ptr .align 1 _Z8setValueP13__nv_bfloat16S__param_0,
	.param .align 2 .b8 _Z8setValueP13__nv_bfloat16S__param_1[2]
)
{
	.reg .b16 	%rs<2>;
	.reg .b64 	%rd<3>;

	ld.param.u16 	%rs1, [_Z8setValueP13__nv_bfloat16S__param_1];
	ld.param.u64 	%rd1, [_Z8setValueP13__nv_bfloat16S__param_0];
	cvta.to.global.u64 	%rd2, %rd1;
	st.global.u16 	[%rd2], %rs1;
	ret;

}
	// .globl	_Z8setValueP14__nv_bfloat162S_
.visible .entry _Z8setValueP14__nv_bfloat162S_(
	.param .u64 .ptr .align 1 _Z8setValueP14__nv_bfloat162S__param_0,
	.param .align 4 .b8 _Z8setValueP14__nv_bfloat162S__param_1[4]
)
{
	.reg .b32 	%r<2>;
	.reg .b64 	%rd<3>;

	ld.param.u64 	%rd1, [_Z8setValueP14__nv_bfloat162S__param_0];
	ld.param.u32 	%r1, [_Z8setValueP14__nv_bfloat162S__param_1];
	cvta.to.global.u64 	%rd2, %rd1;
	st.global.u32 	[%rd2], %r1;
	ret;

}
	// .globl	_Z16bfloat1622float2Pf14__nv_bfloat162
.visible .entry _Z16bfloat1622float2Pf14__nv_bfloat162(
	.param .u64 .ptr .align 1 _Z16bfloat1622float2Pf14__nv_bfloat162_param_0,
	.param .align 4 .b8 _Z16bfloat1622float2Pf14__nv_bfloat162_param_1[4]
)
{
	.reg .b16 	%rs<3>;
	.reg .b32 	%r<2>;
	.reg .b32 	%f<3>;
	.reg .b64 	%rd<3>;

	ld.param.u32 	%r1, [_Z16bfloat1622float2Pf14__nv_bfloat162_param_1];
	mov.b32 	{%rs1, %rs2}, %r1;
	ld.param.u64 	%rd1, [_Z16bfloat1622float2Pf14__nv_bfloat162_param_0];
	cvta.to.global.u64 	%rd2, %rd1;
	// begin inline asm
	{ cvt.f32.bf16 %f1, %rs1;}

	// end inline asm
	// begin inline asm
	{ cvt.f32.bf16 %f2, %rs2;}

	// end inline asm
	st.global.f32 	[%rd2], %f1;
	st.global.f32 	[%rd2+4], %f2;
	ret;

}
	// .globl	_Z18bfloat162bfloat162Pf13__nv_bfloat16
.visible .entry _Z18bfloat162bfloat162Pf13__nv_bfloat16(
	.param .u64 .ptr .align 1 _Z18bfloat162bfloat162Pf13__nv_bfloat16_param_0,
	.param .align 2 .b8 _Z18bfloat162bfloat162Pf13__nv_bfloat16_param_1[2]
)
{
	.reg .b16 	%rs<4>;
	.reg .b32 	%r<2>;
	.reg .b32 	%f<3>;
	.reg .b64 	%rd<3>;

	ld.param.u16 	%rs1, [_Z18bfloat162bfloat162Pf13__nv_bfloat16_param_1];
	ld.param.u64 	%rd1, [_Z18bfloat162bfloat162Pf13__nv_bfloat16_param_0];
	cvta.to.global.u64 	%rd2, %rd1;
	// begin inline asm
	{  mov.b32 %r1, {%rs1,%rs1};}

	// end inline asm
	mov.b32 	{%rs2, %rs3}, %r1;
	// begin inline asm
	{ cvt.f32.bf16 %f1, %rs2;}

	// end inline asm
	st.global.f32 	[%rd2], %f1;
	// begin inline asm
	{ cvt.f32.bf16 %f2, %rs3;}

	// end inline asm
	st.global.f32 	[%rd2+4], %f2;
	ret;

}
	// .globl	_Z14bfloat162floatPf13__nv_bfloat16
.visible .entry _Z14bfloat162floatPf13__nv_bfloat16(
	.param .u64 .ptr .align 1 _Z14bfloat162floatPf13__nv_bfloat16_param_0,
	.param .align 2 .b8 _Z14bfloat162floatPf13__nv_bfloat16_param_1[2]
)
{
	.reg .b16 	%rs<2>;
	.reg .b32 	%f<2>;
	.reg .b64 	%rd<3>;

	ld.param.u16 	%rs1, [_Z14bfloat162floatPf13__nv_bfloat16_param_1];
	ld.param.u64 	%rd1, [_Z14bfloat162floatPf13__nv_bfloat16_param_0];
	cvta.to.global.u64 	%rd2, %rd1;
	// begin inline asm
	{ cvt.f32.bf16 %f1, %rs1;}

	// end inline asm
	st.global.f32 	[%rd2], %f1;
	ret;

}
	// .globl	_Z15bfloat162int_rdPi13__nv_bfloat16
.visible .entry _Z15bfloat162int_rdPi13__nv_bfloat16(
	.param .u64 .ptr .align 1 _Z15bfloat162int_rdPi13__nv_bfloat16_param_0,
	.param .align 2 .b8 _Z15bfloat162int_rdPi13__nv_bfloat16_param_1[2]
)
{
	.reg .b16 	%rs<2>;
	.reg .b32 	%r<2>;
	.reg .b64 	%rd<3>;

	ld.param.u16 	%rs1, [_Z15bfloat162int_rdPi13__nv_bfloat16_param_1];
	ld.param.u64 	%rd1, [_Z15bfloat162int_rdPi13__nv_bfloat16_param_0];
	cvta.to.global.u64 	%rd2, %rd1;
	// begin inline asm
	{  cvt.rmi.s32.bf16 %r1, %rs1;}

	// end inline asm
	st.global.u32 	[%rd2], %r1;
	ret;

}
	// .globl	_Z15bfloat162int_rnPi13__nv_bfloat16
.visible .entry _Z15bfloat162int_rnPi13__nv_bfloat16(
	.param .u64 .ptr .align 1 _Z15bfloat162int_rnPi13__nv_bfloat16_param_0,
	.param .align 2 .b8 _Z15bfloat162int_rnPi13__nv_bfloat16_param_1[2]
)
{
	.reg .b16 	%rs<2>;
	.reg .b32 	%r<2>;
	.reg .b64 	%rd<3>;

	ld.param.u16 	%rs1, [_Z15bfloat162int_rnPi13__nv_bfloat16_param_1];
	ld.param.u64 	%rd1, [_Z15bfloat162int_rnPi13__nv_bfloat16_param_0];
	cvta.to.global.u64 	%rd2, %rd1;
	// begin inline asm
	{  cvt.rni.s32.bf16 %r1, %rs1;}

	// end inline asm
	st.global.u32 	[%rd2], %r1;
	ret;

}
	// .globl	_Z15bfloat162int_ruPi13__nv_bfloat16
.visible .entry _Z15bfloat162int_ruPi13__nv_bfloat16(
	.param .u64 .ptr .align 1 _Z15bfloat162int_ruPi13__nv_bfloat16_param_0,
	.param .align 2 .b8 _Z15bfloat162int_ruPi13__nv_bfloat16_param_1[2]
)
{
	.reg .b16 	%rs<2>;
	.reg .b32 	%r<2>;
	.reg .b64 	%rd<3>;

	ld.param.u16 	%rs1, [_Z15bfloat162int_ruPi13__nv_bfloat16_param_1];
	ld.param.u64 	%rd1, [_Z15bfloat162int_ruPi13__nv_bfloat16_param_0];
	cvta.to.global.u64 	%rd2, %rd1;
	// begin inline asm
	{  cvt.rpi.s32.bf16 %r1, %rs1;}

	// end inline asm
	st.global.u32 	[%rd2], %r1;
	ret;

}
	// .globl	_Z15bfloat162int_rzPi13__nv_bfloat16
.visible .entry _Z15bfloat162int_rzPi13__nv_bfloat16(
	.param .u64 .ptr .align 1 _Z15bfloat162int_rzPi13__nv_bfloat16_param_0,
	.param .align 2 .b8 _Z15bfloat162int_rzPi13__nv_bfloat16_param_1[2]
)
{
	.reg .b16 	%rs<2>;
	.reg .b32 	%r<2>;
	.reg .b64 	%rd<3>;

	ld.param.u16 	%rs1, [_Z15bfloat162int_rzPi13__nv_bfloat16_param_1];
	ld.param.u64 	%rd1, [_Z15bfloat162int_rzPi13__nv_bfloat16_param_0];
	cvta.to.global.u64 	%rd2, %rd1;
	// begin inline asm
	{  cvt.rzi.s32.bf16 %r1, %rs1;}

	// end inline asm
	st.global.u32 	[%rd2], %r1;
	ret;

}
	// .globl	_Z14bfloat162ll_rdPx13__nv_bfloat16
.visible .entry _Z14bfloat162ll_rdPx13__nv_bfloat16(
	.param .u64 .ptr .align 1 _Z14bfloat162ll_rdPx13__nv_bfloat16_param_0,
	.param .align 2 .b8 _Z14bfloat162ll_rdPx13__nv_bfloat16_param_1[2]
)
{
	.reg .b16 	%rs<2>;
	.reg .b64 	%rd<4>;

	ld.param.u16 	%rs1, [_Z14bfloat162ll_rdPx13__nv_bfloat16_param_1];
	ld.param.u64 	%rd2, [_Z14bfloat162ll_rdPx13__nv_bfloat16_param_0];
	cvta.to.global.u64 	%rd3, %rd2;
	// begin inline asm
	cvt.rmi.s64.bf16 %rd1, %rs1;
	// end inline asm
	st.global.u64 	[%rd3], %rd1;
	ret;

}
	// .globl	_Z14bfloat162ll_rnPx13__nv_bfloat16
.visible .entry _Z14bfloat162ll_rnPx13__nv_bfloat16(
	.param .u64 .ptr .align 1 _Z14bfloat162ll_rnPx13__nv_bfloat16_param_0,
	.param .align 2 .b8 _Z14bfloat162ll_rnPx13__nv_bfloat16_param_1[2]
)
{
	.reg .b16 	%rs<2>;
	.reg .b64 	%rd<4>;

	ld.param.u16 	%rs1, [_Z14bfloat162ll_rnPx13__nv_bfloat16_param_1];
	ld.param.u64 	%rd2, [_Z14bfloat162ll_rnPx13__nv_bfloat16_param_0];
	cvta.to.global.u64 	%rd3, %rd2;
	// begin inline asm
	cvt.rni.s64.bf16 %rd1, %rs1;
	// end inline asm
	st.global.u64 	[%rd3], %rd1;
	ret;

}
	// .globl	_Z14bfloat162ll_ruPx13__nv_bfloat16
.visible .entry _Z14bfloat162ll_ruPx13__nv_bfloat16(
	.param .u64 .ptr .align 1 _Z14bfloat162ll_ruPx13__nv_bfloat16_param_0,
	.param .align 2 .b8 _Z14bfloat162ll_ruPx13__nv_bfloat16_param_1[2]
)
{
	.reg .b16 	%rs<2>;
	.reg .b64 	%rd<4>;

	ld.param.u16 	%rs1, [_Z14bfloat162ll_ruPx13__nv_bfloat16_param_1];
	ld.param.u64 	%rd2, [_Z14bfloat162ll_ruPx13__nv_bfloat16_param_0];
	cvta.to.global.u64 	%rd3, %rd2;
	// begin inline asm
	cvt.rpi.s64.bf16 %rd1, %rs1;
	// end inline asm
	st.global.u64 	[%rd3], %rd1;
	ret;

}
	// .globl	_Z14bfloat162ll_rzPx13__nv_bfloat16
.visible .entry _Z14bfloat162ll_rzPx13__nv_bfloat16(
	.param .u64 .ptr .align 1 _Z14bfloat162ll_rzPx13__nv_bfloat16_param_0,
	.param .align 2 .b8 _Z14bfloat162ll_rzPx13__nv_bfloat16_param_1[2]
)
{
	.reg .b16 	%rs<2>;
	.reg .b64 	%rd<4>;

	ld.param.u16 	%rs1, [_Z14bfloat162ll_rzPx13__nv_bfloat16_param_1];
	ld.param.u64 	%rd2, [_Z14bfloat162ll_rzPx13__nv_bfloat16_param_0];
	cvta.to.global.u64 	%rd3, %rd2;
	// begin inline asm
	cvt.rzi.s64.bf16 %rd1, %rs1;
	// end inline asm
	st.global.u64 	[%rd3], %rd1;
	ret;

}
	// .globl	_Z17bfloat162short_rdPs13__nv_bfloat16
.visible .entry _Z17bfloat162short_rdPs13__nv_bfloat16(
	.param .u64 .ptr .align 1 _Z17bfloat162short_rdPs13__nv_bfloat16_param_0,
	.param .align 2 .b8 _Z17bfloat162short_rdPs13__nv_bfloat16_param_1[2]
)
{
	.reg .b16 	%rs<3>;
	.reg .b64 	%rd<3>;

	ld.param.u16 	%rs2, [_Z17bfloat162short_rdPs13__nv_bfloat16_param_1];
	ld.param.u64 	%rd1, [_Z17bfloat162short_rdPs13__nv_bfloat16_param_0];
	cvta.to.global.u64 	%rd2, %rd1;
	// begin inline asm
	cvt.rmi.s16.bf16 %rs1, %rs2;
	// end inline asm
	st.global.u16 	[%rd2], %rs1;
	ret;

}
	// .globl	_Z17bfloat162short_rnPs13__nv_bfloat16
.visible .entry _Z17bfloat162short_rnPs13__nv_bfloat16(
	.param .u64 .ptr .align 1 _Z17bfloat162short_rnPs13__nv_bfloat16_param_0,
	.param .align 2 .b8 _Z17bfloat162short_rnPs13__nv_bfloat16_param_1[2]
)
{
	.reg .b16 	%rs<3>;
	.reg .b64 	%rd<3>;

	ld.param.u16 	%rs2, [_Z17bfloat162short_rnPs13__nv_bfloat16_param_1];
	ld.param.u64 	%rd1, [_Z17bfloat162short_rnPs13__nv_bfloat16_param_0];
	cvta.to.global.u64 	%rd2, %rd1;
	// begin inline asm
	cvt.rni.s16.bf16 %rs1, %rs2;
	// end inline asm
	st.global.u16 	[%rd2], %rs1;
	ret;

}
	// .globl	_Z17bfloat162short_ruPs13__nv_bfloat16
.visible .entry _Z17bfloat162short_ruPs13__nv_bfloat16(
	.param .u64 .ptr .align 1 _Z17bfloat162short_ruPs13__nv_bfloat16_param_0,
	.param .align 2 .b8 _Z17bfloat162short_ruPs13__nv_bfloat16_param_1[2]
)
{
	.reg .b16 	%rs<3>;
	.reg .b64 	%rd<3>;

	ld.param.u16 	%rs2, [_Z17bfloat162short_ruPs13__nv_bfloat16_param_1];
	ld.param.u64 	%rd1, [_Z17bfloat162short_ruPs13__nv_bfloat16_param_0];
	cvta.to.global.u64 	%rd2, %rd1;
	// begin inline asm
	cvt.rpi.s16.bf16 %rs1, %rs2;
	// end inline asm
	st.global.u16 	[%rd2], %rs1;
	ret;

}
	// .globl	_Z17bfloat162short_rzPs13__nv_bfloat16
.visible .entry _Z17bfloat162short_rzPs13__nv_bfloat16(
	.param .u64 .ptr .align 1 _Z17bfloat162short_rzPs13__nv_bfloat16_param_0,
	.param .align 2 .b8 _Z17bfloat162short_rzPs13__nv_bfloat16_param_1[2]
)
{
	.reg .b16 	%rs<3>;
	.reg .b64 	%rd<3>;

	ld.param.u16 	%rs2, [_Z17bfloat162short_rzPs13__nv_bfloat16_param_1];
	ld.param.u64 	%rd1, [_Z17bfloat162short_rzPs13__nv_bfloat16_param_0];
	cvta.to.global.u64 	%rd2, %rd1;
	// begin inline asm
	cvt.rzi.s16.bf16 %rs1, %rs2;
	// end inline asm
	st.global.u16 	[%rd2], %rs1;
	ret;

}
	// .globl	_Z16bfloat162uint_rdPj13__nv_bfloat16
.visible .entry _Z16bfloat162uint_rdPj13__nv_bfloat16(
	.param .u64 .ptr .align 1 _Z16bfloat162uint_rdPj13__nv_bfloat16_param_0,
	.param .align 2 .b8 _Z16bfloat162uint_rdPj13__nv_bfloat16_param_1[2]
)
{
	.reg .b16 	%rs<2>;
	.reg .b32 	%r<2>;
	.reg .b64 	%rd<3>;

	ld.param.u16 	%rs1, [_Z16bfloat162uint_rdPj13__nv_bfloat16_param_1];
	ld.param.u64 	%rd1, [_Z16bfloat162uint_rdPj13__nv_bfloat16_param_0];
	cvta.to.global.u64 	%rd2, %rd1;
	// begin inline asm
	{  cvt.rmi.u32.bf16 %r1, %rs1;}

	// end inline asm
	st.global.u32 	[%rd2], %r1;
	ret;

}
	// .globl	_Z16bfloat162uint_rnPj13__nv_bfloat16
.visible .entry _Z16bfloat162uint_rnPj13__nv_bfloat16(
	.param .u64 .ptr .align 1 _Z16bfloat162uint_rnPj13__nv_bfloat16_param_0,
	.param .align 2 .b8 _Z16bfloat162uint_rnPj13__nv_bfloat16_param_1[2]
)
{
	.reg .b16 	%rs<2>;
	.reg .b32 	%r<2>;
	.reg .b64 	%rd<3>;

	ld.param.u16 	%rs1, [_Z16bfloat162uint_rnPj13__nv_bfloat16_param_1];
	ld.param.u64 	%rd1, [_Z16bfloat162uint_rnPj13__nv_bfloat16_param_0];
	cvta.to.global.u64 	%rd2, %rd1;
	// begin inline asm
	{  cvt.rni.u32.bf16 %r1, %rs1;}

	// end inline asm
	st.global.u32 	[%rd2], %r1;
	ret;

}
	// .globl	_Z16bfloat162uint_ruPj13__nv_bfloat16
.visible .entry _Z16bfloat162uint_ruPj13__nv_bfloat16(
	.param .u64 .ptr .align 1 _Z16bfloat162uint_ruPj13__nv_bfloat16_param_0,
	.param .align 2 .b8 _Z16bfloat162uint_ruPj13__nv_bfloat16_param_1[2]
)
{
	.reg .b16 	%rs<2>;
	.reg .b32 	%r<2>;
	.reg .b64 	%rd<3>;

	ld.param.u16 	%rs1, [_Z16bfloat162uint_ruPj13__nv_bfloat16_param_1];
	ld.param.u64 	%rd1, [_Z16bfloat162uint_ruPj13__nv_bfloat16_param_0];
	cvta.to.global.u64 	%rd2, %rd1;
	// begin inline asm
	{  cvt.rpi.u32.bf16 %r1, %rs1;}

	// end inline asm
	st.global.u32 	[%rd2], %r1;
	ret;

}
	// .globl	_Z16bfloat162uint_rzPj13__nv_bfloat16
.visible .entry _Z16bfloat162uint_rzPj13__nv_bfloat16(
	.param .u64 .ptr .align 1 _Z16bfloat162uint_rzPj13__nv_bfloat16_param_0,
	.param .align 2 .b8 _Z16bfloat162uint_rzPj13__nv_bfloat16_param_1[2]
)
{
	.reg .b16 	%rs<2>;
	.reg .b32 	%r<2>;
	.reg .b64 	%rd<3>;

	ld.param.u16 	%rs1, [_Z16bfloat162uint_rzPj13__nv_bfloat16_param_1];
	ld.param.u64 	%rd1, [_Z16bfloat162uint_rzPj13__nv_bfloat16_param_0];
	cvta.to.global.u64 	%rd2, %rd1;
	// begin inline asm
	{  cvt.rzi.u32.bf16 %r1, %rs1;}

	// end inline asm
	st.global.u32 	[%rd2], %r1;
	ret;

}
	// .globl	_Z15bfloat162ull_rdPy13__nv_bfloat16
.visible .entry _Z15bfloat162ull_rdPy13__nv_bfloat16(
	.param .u64 .ptr .align 1 _Z15bfloat162ull_rdPy13__nv_bfloat16_param_0,
	.param .align 2 .b8 _Z15bfloat162ull_rdPy13__nv_bfloat16_param_1[2]
)
{
	.reg .b16 	%rs<2>;
	.reg .b64 	%rd<4>;

	ld.param.u16 	%rs1, [_Z15bfloat162ull_rdPy13__nv_bfloat16_param_1];
	ld.param.u64 	%rd2, [_Z15bfloat162ull_rdPy13__nv_bfloat16_param_0];
	cvta.to.global.u64 	%rd3, %rd2;
	// begin inline asm
	cvt.rmi.u64.bf16 %rd1, %rs1;
	// end inline asm
	st.global.u64 	[%rd3], %rd1;
	ret;

}
	// .globl	_Z15bfloat162ull_rnPy13__nv_bfloat16
.visible .entry _Z15bfloat162ull_rnPy13__nv_bfloat16(
	.param .u64 .ptr .align 1 _Z15bfloat162ull_rnPy13__nv_bfloat16_param_0,
	.param .align 2 .b8 _Z15bfloat162ull_rnPy13__nv_bfloat16_param_1[2]
)
{
	.reg .b16 	%rs<2>;
	.reg .b64 	%rd<4>;

	ld.param.u16 	%rs1, [_Z15bfloat162ull_rnPy13__nv_bfloat16_param_1];
	ld.param.u64 	%rd2, [_Z15bfloat162ull_rnPy13__nv_bfloat16_param_0];
	cvta.to.global.u64 	%rd3, %rd2;
	// begin inline asm
	cvt.rni.u64.bf16 %rd1, %rs1;
	// end inline asm
	st.global.u64 	[%rd3], %rd1;
	ret;

}
	// .globl	_Z15bfloat162ull_ruPy13__nv_bfloat16
.visible .entry _Z15bfloat162ull_ruPy13__nv_bfloat16(
	.param .u64 .ptr .align 1 _Z15bfloat162ull_ruPy13__nv_bfloat16_param_0,
	.param .align 2 .b8 _Z15bfloat162ull_ruPy13__nv_bfloat16_param_1[2]
)
{
	.reg .b16 	%rs<2>;
	.reg .b64 	%rd<4>;

	ld.param.u16 	%rs1, [_Z15bfloat162ull_ruPy13__nv_bfloat16_param_1];
	ld.param.u64 	%rd2, [_Z15bfloat162ull_ruPy13__nv_bfloat16_param_0];
	cvta.to.global.u64 	%rd3, %rd2;
	// begin inline asm
	cvt.rpi.u64.bf16 %rd1, %rs1;
	// end inline asm
	st.global.u64 	[%rd3], %rd1;
	ret;

}
	// .globl	_Z15bfloat162ull_rzPy13__nv_bfloat16
.visible .entry _Z15bfloat162ull_rzPy13__nv_bfloat16(
	.param .u64 .ptr .align 1 _Z15bfloat162ull_rzPy13__nv_bfloat16_param_0,
	.param .align 2 .b8 _Z15bfloat162ull_rzPy13__nv_bfloat16_param_1[2]
)
{
	.reg .b16 	%rs<2>;
	.reg .b64 	%rd<4>;

	ld.param.u16 	%rs1, [_Z15bfloat162ull_rzPy13__nv_bfloat16_param_1];
	ld.param.u64 	%rd2, [_Z15bfloat162ull_rzPy13__nv_bfloat16_param_0];
	cvta.to.global.u64 	%rd3, %rd2;
	// begin inline asm
	cvt.rzi.u64.bf16 %rd1, %rs1;
	// end inline asm
	st.global.u64 	[%rd3], %rd1;
	ret;

}
	// .globl	_Z18bfloat162ushort_rdPt13__nv_bfloat16
.visible .entry _Z18bfloat162ushort_rdPt13__nv_bfloat16(
	.param .u64 .ptr .align 1 _Z18bfloat162ushort_rdPt13__nv_bfloat16_param_0,
	.param .align 2 .b8 _Z18bfloat162ushort_rdPt13__nv_bfloat16_param_1[2]
)
{
	.reg .b16 	%rs<3>;
	.reg .b64 	%rd<3>;

	ld.param.u16 	%rs2, [_Z18bfloat162ushort_rdPt13__nv_bfloat16_param_1];
	ld.param.u64 	%rd1, [_Z18bfloat162ushort_rdPt13__nv_bfloat16_param_0];
	cvta.to.global.u64 	%rd2, %rd1;
	// begin inline asm
	cvt.rmi.u16.bf16 %rs1, %rs2;
	// end inline asm
	st.global.u16 	[%rd2], %rs1;
	ret;

}
	// .globl	_Z18bfloat162ushort_rnPt13__nv_bfloat16
.visible .entry _Z18bfloat162ushort_rnPt13__nv_bfloat16(
	.param .u64 .ptr .align 1 _Z18bfloat162ushort_rnPt13__nv_bfloat16_param_0,
	.param .align 2 .b8 _Z18bfloat162ushort_rnPt13__nv_bfloat16_param_1[2]
)
{
	.reg .b16 	%rs<3>;
	.reg .b64 	%rd<3>;

	ld.param.u16 	%rs2, [_Z18bfloat162ushort_rnPt13__nv_bfloat16_param_1];
	ld.param.u64 	%rd1, [_Z18bfloat162ushort_rnPt13__nv_bfloat16_param_0];
	cvta.to.global.u64 	%rd2, %rd1;
	// begin inline asm
	cvt.rni.u16.bf16 %rs1, %rs2;
	// end inline asm
	st.global.u16 	[%rd2], %rs1;
	ret;

}
	// .globl	_Z18bfloat162ushort_ruPt13__nv_bfloat16
.visible .entry _Z18bfloat162ushort_ruPt13__nv_bfloat16(
	.param .u64 .ptr .align 1 _Z18bfloat162ushort_ruPt13__nv_bfloat16_param_0,
	.param .align 2 .b8 _Z18bfloat162ushort_ruPt13__nv_bfloat16_param_1[2]
)
{
	.reg .b16 	%rs<3>;
	.reg .b64 	%rd<3>;

	ld.param.u16 	%rs2, [_Z18bfloat162ushort_ruPt13__nv_bfloat16_param_1];
	ld.param.u64 	%rd1, [_Z18bfloat162ushort_ruPt13__nv_bfloat16_param_0];
	cvta.to.global.u64 	%rd2, %rd1;
	// begin inline asm
	cvt.rpi.u16.bf16 %rs1, %rs2;
	// end inline asm
	st.global.u16 	[%rd2], %rs1;
	ret;

}
	// .globl	_Z18bfloat162ushort_rzPt13__nv_bfloat16
.visible .entry _Z18bfloat162ushort_rzPt13__nv_bfloat16(
	.param .u64 .ptr .align 1 _Z18bfloat162ushort_rzPt13__nv_bfloat16_param_0,
	.param .align 2 .b8 _Z18bfloat162ushort_rzPt13__nv_bfloat16_param_1[2]
)
{
	.reg .b16 	%rs<3>;
	.reg .b64 	%rd<3>;

	ld.param.u16 	%rs2, [_Z18bfloat162ushort_rzPt13__nv_bfloat16_param_1];
	ld.param.u64 	%rd1, [_Z18bfloat162ushort_rzPt13__nv_bfloat16_param_0];
	cvta.to.global.u64 	%rd2, %rd1;
	// begin inline asm
	cvt.rzi.u16.bf16 %rs1, %rs2;
	// end inline asm
	st.global.u16 	[%rd2], %rs1;
	ret;

}
	// .globl	_Z19float22bfloat162_rnPf6float2
.visible .entry _Z19float22bfloat162_rnPf6float2(
	.param .u64 .ptr .align 1 _Z19float22bfloat162_rnPf6float2_param_0,
	.param .align 8 .b8 _Z19float22bfloat162_rnPf6float2_param_1[8]
)
{
	.reg .b16 	%rs<3>;
	.reg .b32 	%r<2>;
	.reg .b32 	%f<5>;
	.reg .b64 	%rd<3>;

	ld.param.u64 	%rd1, [_Z19float22bfloat162_rnPf6float2_param_0];
	ld.param.v2.f32 	{%f1, %f2}, [_Z19float22bfloat162_rnPf6float2_param_1];
	cvta.to.global.u64 	%rd2, %rd1;
	// begin inline asm
	{ cvt.rn.bf16x2.f32 %r1, %f2, %f1;}

	// end inline asm
	mov.b32 	{%rs1, %rs2}, %r1;
	// begin inline asm
	{ cvt.f32.bf16 %f3, %rs1;}

	// end inline asm
	st.global.f32 	[%rd2], %f3;
	// begin inline asm
	{ cvt.f32.bf16 %f4, %rs2;}

	// end inline asm
	st.global.f32 	[%rd2+4], %f4;
	ret;

}
	// .globl	_Z14float2bfloat16Pff
.visible .entry _Z14float2bfloat16Pff(
	.param .u64 .ptr .align 1 _Z14float2bfloat16Pff_param_0,
	.param .f32 _Z14float2bfloat16Pff_param_1
)
{
	.reg .b16 	%rs<3>;
	.reg .b32 	%f<3>;
	.reg .b64 	%rd<3>;

	ld.param.u64 	%rd1, [_Z14float2bfloat16Pff_param_0];
	ld.param.f32 	%f1, [_Z14float2bfloat16Pff_param_1];
	cvta.to.global.u64 	%rd2, %rd1;
	// begin inline asm
	{  cvt.rn.bf16.f32 %rs1, %f1;}

	// end inline asm
	// begin inline asm
	{ cvt.f32.bf16 %f2, %rs1;}

	// end inline asm
	st.global.f32 	[%rd2], %f2;
	ret;

}
	// .globl	_Z18float2bfloat162_rnPff
.visible .entry _Z18float2bfloat162_rnPff(
	.param .u64 .ptr .align 1 _Z18float2bfloat162_rnPff_param_0,
	.param .f32 _Z18float2bfloat162_rnPff_param_1
)
{
	.reg .b16 	%rs<3>;
	.reg .b32 	%r<2>;
	.reg .b32 	%f<4>;
	.reg .b64 	%rd<3>;

	ld.param.u64 	%rd1, [_Z18float2bfloat162_rnPff_param_0];
	ld.param.f32 	%f1, [_Z18float2bfloat162_rnPff_param_1];
	cvta.to.global.u64 	%rd2, %rd1;
	// begin inline asm
	{.reg .b16 low;
  cvt.rn.bf16.f32 low, %f1;
  mov.b32 %r1, {low,low};}

	// end inline asm
	mov.b32 	{%rs1, %rs2}, %r1;
	// begin inline asm
	{ cvt.f32.bf16 %f2, %rs1;}

	// end inline asm
	st.global.f32 	[%rd2], %f2;
	// begin inline asm
	{ cvt.f32.bf16 %f3, %rs2;}

	// end inline asm
	st.global.f32 	[%rd2+4], %f3;
	ret;

}
	// .globl	_Z19floats2bfloat162_rnPfff
.visible .entry _Z19floats2bfloat162_rnPfff(
	.param .u64 .ptr .align 1 _Z19floats2bfloat162_rnPfff_param_0,
	.param .f32 _Z19floats2bfloat162_rnPfff_param_1,
	.param .f32 _Z19floats2bfloat162_rnPfff_param_2
)
{
	.reg .b16 	%rs<3>;
	.reg .b32 	%r<2>;
	.reg .b32 	%f<5>;
	.reg .b64 	%rd<3>;

	ld.param.u64 	%rd1, [_Z19floats2bfloat162_rnPfff_param_0];
	ld.param.f32 	%f1, [_Z19floats2bfloat162_rnPfff_param_1];
	ld.param.f32 	%f2, [_Z19floats2bfloat162_rnPfff_param_2];
	cvta.to.global.u64 	%rd2, %rd1;
	// begin inline asm
	{ cvt.rn.bf16x2.f32 %r1, %f2, %f1;}

	// end inline asm
	mov.b32 	{%rs1, %rs2}, %r1;
	// begin inline asm
	{ cvt.f32.bf16 %f3, %rs1;}

	// end inline asm
	st.global.f32 	[%rd2], %f3;
	// begin inline asm
	{ cvt.f32.bf16 %f4, %rs2;}

	// end inline asm
	st.global.f32 	[%rd2+4], %f4;
	ret;

}
	// .globl	_Z16halves2bfloat162Pf13__nv_bfloat16S0_
.visible .entry _Z16halves2bfloat162Pf13__nv_bfloat16S0_(
	.param .u64 .ptr .align 1 _Z16halves2bfloat162Pf13__nv_bfloat16S0__param_0,
	.param .align 2 .b8 _Z16halves2bfloat162Pf13__nv_bfloat16S0__param_1[2],
	.param .align 2 .b8 _Z16halves2bfloat162Pf13__nv_bfloat16S0__param_2[2]
)
{
	.reg .b16 	%rs<5>;
	.reg .b32 	%r<2>;
	.reg .b32 	%f<3>;
	.reg .b64 	%rd<3>;

	ld.param.u16 	%rs1, [_Z16halves2bfloat162Pf13__nv_bfloat16S0__param_1];
	ld.param.u16 	%rs2, [_Z16halves2bfloat162Pf13__nv_bfloat16S0__param_2];
	ld.param.u64 	%rd1, [_Z16halves2bfloat162Pf13__nv_bfloat16S0__param_0];
	cvta.to.global.u64 	%rd2, %rd1;
	// begin inline asm
	{  mov.b32 %r1, {%rs1,%rs2};}

	// end inline asm
	mov.b32 	{%rs3, %rs4}, %r1;
	// begin inline asm
	{ cvt.f32.bf16 %f1, %rs3;}

	// end inline asm
	st.global.f32 	[%rd2], %f1;
	// begin inline asm
	{ cvt.f32.bf16 %f2, %rs4;}

	// end inline asm
	st.global.f32 	[%rd2+4], %f2;
	ret;

}
	// .globl	_Z13high2bfloat16Pf14__nv_bfloat162
.visible .entry _Z13high2bfloat16Pf14__nv_bfloat162(
	.param .u64 .ptr .align 1 _Z13high2bfloat16Pf14__nv_bfloat162_param_0,
	.param .align 4 .b8 _Z13high2bfloat16Pf14__nv_bfloat162_param_1[4]
)
{
	.reg .b16 	%rs<3>;
	.reg .b32 	%r<2>;
	.reg .b32 	%f<2>;
	.reg .b64 	%rd<3>;

	ld.param.u64 	%rd1, [_Z13high2bfloat16Pf14__nv_bfloat162_param_0];
	cvta.to.global.u64 	%rd2, %rd1;
	ld.param.u32 	%r1, [_Z13high2bfloat16Pf14__nv_bfloat162_param_1];
	// begin inline asm
	{.reg .b16 low,high;
 mov.b32 {low,high}, %r1;
 mov.b16 %rs1, high;}
	// end inline asm
	// begin inline asm
	{ cvt.f32.bf16 %f1, %rs1;}

	// end inline asm
	st.global.f32 	[%rd2], %f1;
	ret;

}
	// .globl	_Z14high2bfloat162Pf14__nv_bfloat162
.visible .entry _Z14high2bfloat162Pf14__nv_bfloat162(
	.param .u64 .ptr .align 1 _Z14high2bfloat162Pf14__nv_bfloat162_param_0,
	.param .align 4 .b8 _Z14high2bfloat162Pf14__nv_bfloat162_param_1[4]
)
{
	.reg .b16 	%rs<3>;
	.reg .b32 	%r<3>;
	.reg .b32 	%f<3>;
	.reg .b64 	%rd<3>;

	ld.param.u64 	%rd1, [_Z14high2bfloat162Pf14__nv_bfloat162_param_0];
	cvta.to.global.u64 	%rd2, %rd1;
	ld.param.u32 	%r2, [_Z14high2bfloat162Pf14__nv_bfloat162_param_1];
	// begin inline asm
	{.reg .b16 low,high;
  mov.b32 {low,high}, %r2;
  mov.b32 %r1, {high,high};}

	// end inline asm
	mov.b32 	{%rs1, %rs2}, %r1;
	// begin inline asm
	{ cvt.f32.bf16 %f1, %rs1;}

	// end inline asm
	st.global.f32 	[%rd2], %f1;
	// begin inline asm
	{ cvt.f32.bf16 %f2, %rs2;}

	// end inline asm
	st.global.f32 	[%rd2+4], %f2;
	ret;

}
	// .globl	_Z15highs2bfloat162Pf14__nv_bfloat162S0_
.visible .entry _Z15highs2bfloat162Pf14__nv_bfloat162S0_(
	.param .u64 .ptr .align 1 _Z15highs2bfloat162Pf14__nv_bfloat162S0__param_0,
	.param .align 4 .b8 _Z15highs2bfloat162Pf14__nv_bfloat162S0__param_1[4],
	.param .align 4 .b8 _Z15highs2bfloat162Pf14__nv_bfloat162S0__param_2[4]
)
{
	.reg .b16 	%rs<3>;
	.reg .b32 	%r<4>;
	.reg .b32 	%f<3>;
	.reg .b64 	%rd<3>;

	ld.param.u64 	%rd1, [_Z15highs2bfloat162Pf14__nv_bfloat162S0__param_0];
	cvta.to.global.u64 	%rd2, %rd1;
	ld.param.u32 	%r2, [_Z15highs2bfloat162Pf14__nv_bfloat162S0__param_1];
	ld.param.u32 	%r3, [_Z15highs2bfloat162Pf14__nv_bfloat162S0__param_2];
	// begin inline asm
	{.reg .b16 alow,ahigh,blow,bhigh;
  mov.b32 {alow,ahigh}, %r2;
  mov.b32 {blow,bhigh}, %r3;
  mov.b32 %r1, {ahigh,bhigh};}

	// end inline asm
	mov.b32 	{%rs1, %rs2}, %r1;
	// begin inline asm
	{ cvt.f32.bf16 %f1, %rs1;}

	// end inline asm
	st.global.f32 	[%rd2], %f1;
	// begin inline asm
	{ cvt.f32.bf16 %f2, %rs2;}

	// end inline asm
	st.global.f32 	[%rd2+4], %f2;
	ret;

}
	// .globl	_Z4ldcaPfP13__nv_bfloat16
.visible .entry _Z4ldcaPfP13__nv_bfloat16(
	.param .u64 .ptr .align 1 _Z4ldcaPfP13__nv_bfloat16_param_0,
	.param .u64 .ptr .align 1 _Z4ldcaPfP13__nv_bfloat16_param_1
)
{
	.reg .b16 	%rs<3>;
	.reg .b32 	%f<2>;
	.reg .b64 	%rd<4>;

	ld.param.u64 	%rd2, [_Z4ldcaPfP13__nv_bfloat16_param_0];
	ld.param.u64 	%rd1, [_Z4ldcaPfP13__nv_bfloat16_param_1];
	cvta.to.global.u64 	%rd3, %rd2;
	// begin inline asm
	ld.global.ca.b16 %rs1, [%rd1];
	// end inline asm
	// begin inline asm
	{ cvt.f32.bf16 %f1, %rs1;}

	// end inline asm
	st.global.f32 	[%rd3], %f1;
	ret;

}
	// .globl	_Z4ldcaPfP14__nv_bfloat162
.visible .entry _Z4ldcaPfP14__nv_bfloat162(
	.param .u64 .ptr .align 1 _Z4ldcaPfP14__nv_bfloat162_param_0,
	.param .u64 .ptr .align 1 _Z4ldcaPfP14__nv_bfloat162_param_1
)
{
	.reg .b16 	%rs<3>;
	.reg .b32 	%r<2>;
	.reg .b32 	%f<3>;
	.reg .b64 	%rd<4>;

	ld.param.u64 	%rd2, [_Z4ldcaPfP14__nv_bfloat162_param_0];
	ld.param.u64 	%rd1, [_Z4ldcaPfP14__nv_bfloat162_param_1];
	cvta.to.global.u64 	%rd3, %rd2;
	// begin inline asm
	ld.global.ca.b32 %r1, [%rd1];
	// end inline asm
	mov.b32 	{%rs1, %rs2}, %r1;
	// begin inline asm
	{ cvt.f32.bf16 %f1, %rs1;}

	// end inline asm
	st.global.f32 	[%rd3], %f1;
	// begin inline asm
	{ cvt.f32.bf16 %f2, %rs2;}

	// end inline asm
	st.global.f32 	[%rd3+4], %f2;
	ret;

}
	// .globl	_Z4ldcgPfP13__nv_bfloat16
.visible .entry _Z4ldcgPfP13__nv_bfloat16(
	.param .u64 .ptr .align 1 _Z4ldcgPfP13__nv_bfloat16_param_0,
	.param .u64 .ptr .align 1 _Z4ldcgPfP13__nv_bfloat16_param_1
)
{
	.reg .b16 	%rs<3>;
	.reg .b32 	%f<2>;
	.reg .b64 	%rd<4>;

	ld.param.u64 	%rd2, [_Z4ldcgPfP13__nv_bfloat16_param_0];
	ld.param.u64 	%rd1, [_Z4ldcgPfP13__nv_bfloat16_param_1];
	cvta.to.global.u64 	%rd3, %rd2;
	// begin inline asm
	ld.global.cg.b16 %rs1, [%rd1];
	// end inline asm
	// begin inline asm
	{ cvt.f32.bf16 %f1, %rs1;}

	// end inline asm
	st.global.f32 	[%rd3], %f1;
	ret;

}
	// .globl	_Z4ldcgPfP14__nv_bfloat162
.visible .entry _Z4ldcgPfP14__nv_bfloat162(
	.param .u64 .ptr .align 1 _Z4ldcgPfP14__nv_bfloat162_param_0,
	.param .u64 .ptr .align 1 _Z4ldcgPfP14__nv_bfloat162_param_1
)
{
	.reg .b16 	%rs<3>;
	.reg .b32 	%r<2>;
	.reg .b32 	%f<3>;
	.reg .b64 	%rd<4>;

	ld.param.u64 	%rd2, [_Z4ldcgPfP14__nv_bfloat162_param_0];
	ld.param.u64 	%rd1, [_Z4ldcgPfP14__nv_bfloat162_param_1];
	cvta.to.global.u64 	%rd3, %rd2;
	// begin inline asm
	ld.global.cg.b32 %r1, [%rd1];
	// end inline asm
	mov.b32 	{%rs1, %rs2}, %r1;
	// begin inline asm
	{ cvt.f32.bf16 %f1, %rs1;}

	// end inline asm
	st.global.f32 	[%rd3], %f1;
	// begin inline asm
	{ cvt.f32.bf16 %f2, %rs2;}

	// end inline asm
	st.global.f32 	[%rd3+4], %f2;
	ret;

}
	// .globl	_Z4ldcsPfP13__nv_bfloat16
.visible .entry _Z4ldcsPfP13__nv_bfloat16(
	.param .u64 .ptr .align 1 _Z4ldcsPfP13__nv_bfloat16_param_0,
	.param .u64 .ptr .align 1 _Z4ldcsPfP13__nv_bfloat16_param_1
)
{
	.reg .b16 	%rs<3>;
	.reg .b32 	%f<2>;
	.reg .b64 	%rd<4>;

	ld.param.u64 	%rd2, [_Z4ldcsPfP13__nv_bfloat16_param_0];
	ld.param.u64 	%rd1, [_Z4ldcsPfP13__nv_bfloat16_param_1];
	cvta.to.global.u64 	%rd3, %rd2;
	// begin inline asm
	ld.global.cs.b16 %rs1, [%rd1];
	// end inline asm
	// begin inline asm
	{ cvt.f32.bf16 %f1, %rs1;}

	// end inline asm
	st.global.f32 	[%rd3], %f1;
	ret;

}
	// .globl	_Z4ldcsPfP14__nv_bfloat162
.visible .entry _Z4ldcsPfP14__nv_bfloat162(
	.param .u64 .ptr .align 1 _Z4ldcsPfP14__nv_bfloat162_param_0,
	.param .u64 .ptr .align 1 _Z4ldcsPfP14__nv_bfloat162_param_1
)
{
	.reg .b16 	%rs<3>;
	.reg .b32 	%r<2>;
	.reg .b32 	%f<3>;
	.reg .b64 	%rd<4>;

	ld.param.u64 	%rd2, [_Z4ldcsPfP14__nv_bfloat162_param_0];
	ld.param.u64 	%rd1, [_Z4ldcsPfP14__nv_bfloat162_param_1];
	cvta.to.global.u64 	%rd3, %rd2;
	// begin inline asm
	ld.global.cs.b32 %r1, [%rd1];
	// end inline asm
	mov.b32 	{%rs1, %rs2}, %r1;
	// begin inline asm
	{ cvt.f32.bf16 %f1, %rs1;}

	// end inline asm
	st.global.f32 	[%rd3], %f1;
	// begin inline asm
	{ cvt.f32.bf16 %f2, %rs2;}

	// end inline asm
	st.global.f32 	[%rd3+4], %f2;
	ret;

}
	// .globl	_Z4ldcvPfP13__nv_bfloat16
.visible .entry _Z4ldcvPfP13__nv_bfloat16(
	.param .u64 .ptr .align 1 _Z4ldcvPfP13__nv_bfloat16_param_0,
	.param .u64 .ptr .align 1 _Z4ldcvPfP13__nv_bfloat16_param_1
)
{
	.reg .b16 	%rs<3>;
	.reg .b32 	%f<2>;
	.reg .b64 	%rd<4>;

	ld.param.u64 	%rd2, [_Z4ldcvPfP13__nv_bfloat16_param_0];
	ld.param.u64 	%rd1, [_Z4ldcvPfP13__nv_bfloat16_param_1];
	cvta.to.global.u64 	%rd3, %rd2;
	// begin inline asm
	ld.global.cv.b16 %rs1, [%rd1];
	// end inline asm
	// begin inline asm
	{ cvt.f32.bf16 %f1, %rs1;}

	// end inline asm
	st.global.f32 	[%rd3], %f1;
	ret;

}
	// .globl	_Z4ldcvPfP14__nv_bfloat162
.visible .entry _Z4ldcvPfP14__nv_bfloat162(
	.param .u64 .ptr .align 1 _Z4ldcvPfP14__nv_bfloat162_param_0,
	.param .u64 .ptr .align 1 _Z4ldcvPfP14__nv_bfloat162_param_1
)
{
	.reg .b16 	%rs<3>;
	.reg .b32 	%r<2>;
	.reg .b32 	%f<3>;
	.reg .b64 	%rd<4>;

	ld.param.u64 	%rd2, [_Z4ldcvPfP14__nv_bfloat162_param_0];
	ld.param.u64 	%rd1, [_Z4ldcvPfP14__nv_bfloat162_param_1];
	cvta.to.global.u64 	%rd3, %rd2;
	// begin inline asm
	ld.global.cv.b32 %r1, [%rd1];
	// end inline asm
	mov.b32 	{%rs1, %rs2}, %r1;
	// begin inline asm
	{ cvt.f32.bf16 %f1, %rs1;}

	// end inline asm
	st.global.f32 	[%rd3], %f1;
	// begin inline asm
	{ cvt.f32.bf16 %f2, %rs2;}

	// end inline asm
	st.global.f32 	[%rd3+4], %f2;
	ret;

}
	// .globl	_Z4ldluPfP13__nv_bfloat16
.visible .entry _Z4ldluPfP13__nv_bfloat16(
	.param .u64 .ptr .align 1 _Z4ldluPfP13__nv_bfloat16_param_0,
	.param .u64 .ptr .align 1 _Z4ldluPfP13__nv_bfloat16_param_1
)
{
	.reg .b16 	%rs<3>;
	.reg .b32 	%f<2>;
	.reg .b64 	%rd<4>;

	ld.param.u64 	%rd2, [_Z4ldluPfP13__nv_bfloat16_param_0];
	ld.param.u64 	%rd1, [_Z4ldluPfP13__nv_bfloat16_param_1];
	cvta.to.global.u64 	%rd3, %rd2;
	// begin inline asm
	ld.global.lu.b16 %rs1, [%rd1];
	// end inline asm
	// begin inline asm
	{ cvt.f32.bf16 %f1, %rs1;}

	// end inline asm
	st.global.f32 	[%rd3], %f1;
	ret;

}
	// .globl	_Z4ldluPfP14__nv_bfloat162
.visible .entry _Z4ldluPfP14__nv_bfloat162(
	.param .u64 .ptr .align 1 _Z4ldluPfP14__nv_bfloat162_param_0,
	.param .u64 .ptr .align 1 _Z4ldluPfP14__nv_bfloat162_param_1
)
{
	.reg .b16 	%rs<3>;
	.reg .b32 	%r<2>;
	.reg .b32 	%f<3>;
	.reg .b64 	%rd<4>;

	ld.param.u64 	%rd2, [_Z4ldluPfP14__nv_bfloat162_param_0];
	ld.param.u64 	%rd1, [_Z4ldluPfP14__nv_bfloat162_param_1];
	cvta.to.global.u64 	%rd3, %rd2;
	// begin inline asm
	ld.global.lu.b32 %r1, [%rd1];
	// end inline asm
	mov.b32 	{%rs1, %rs2}, %r1;
	// begin inline asm
	{ cvt.f32.bf16 %f1, %rs1;}

	// end inline asm
	st.global.f32 	[%rd3], %f1;
	// begin inline asm
	{ cvt.f32.bf16 %f2, %rs2;}

	// end inline asm
	st.global.f32 	[%rd3+4], %f2;
	ret;

}
	// .globl	_Z12low2bfloat16Pf14__nv_bfloat162
.visible .entry _Z12low2bfloat16Pf14__nv_bfloat162(
	.param .u64 .ptr .align 1 _Z12low2bfloat16Pf14__nv_bfloat162_param_0,
	.param .align 4 .b8 _Z12low2bfloat16Pf14__nv_bfloat162_param_1[4]
)
{
	.reg .b16 	%rs<3>;
	.reg .b32 	%r<2>;
	.reg .b32 	%f<2>;
	.reg .b64 	%rd<3>;

	ld.param.u64 	%rd1, [_Z12low2bfloat16Pf14__nv_bfloat162_param_0];
	cvta.to.global.u64 	%rd2, %rd1;
	ld.param.u32 	%r1, [_Z12low2bfloat16Pf14__nv_bfloat162_param_1];
	// begin inline asm
	{.reg .b16 low,high;
 mov.b32 {low,high}, %r1;
 mov.b16 %rs1, low;}
	// end inline asm
	// begin inline asm
	{ cvt.f32.bf16 %f1, %rs1;}

	// end inline asm
	st.global.f32 	[%rd2], %f1;
	ret;

}
	// .globl	_Z13low2bfloat162Pf14__nv_bfloat162
.visible .entry _Z13low2bfloat162Pf14__nv_bfloat162(
	.param .u64 .ptr .align 1 _Z13low2bfloat162Pf14__nv_bfloat162_param_0,
	.param .align 4 .b8 _Z13low2bfloat162Pf14__nv_bfloat162_param_1[4]
)
{
	.reg .b16 	%rs<3>;
	.reg .b32 	%r<3>;
	.reg .b32 	%f<3>;
	.reg .b64 	%rd<3>;

	ld.param.u64 	%rd1, [_Z13low2bfloat162Pf14__nv_bfloat162_param_0];
	cvta.to.global.u64 	%rd2, %rd1;
	ld.param.u32 	%r2, [_Z13low2bfloat162Pf14__nv_bfloat162_param_1];
	// begin inline asm
	{.reg .b16 low,high;
  mov.b32 {low,high}, %r2;
  mov.b32 %r1, {low,low};}

	// end inline asm
	mov.b32 	{%rs1, %rs2}, %r1;
	// begin inline asm
	{ cvt.f32.bf16 %f1, %rs1;}

	// end inline asm
	st.global.f32 	[%rd2], %f1;
	// begin inline asm
	{ cvt.f32.bf16 %f2, %rs2;}

	// end inline asm
	st.global.f32 	[%rd2+4], %f2;
	ret;

}
	// .globl	_Z14lows2bfloat162Pf14__nv_bfloat162S0_
.visible .entry _Z14lows2bfloat162Pf14__nv_bfloat162S0_(
	.param .u64 .ptr .align 1 _Z14lows2bfloat162Pf14__nv_bfloat162S0__param_0,
	.param .align 4 .b8 _Z14lows2bfloat162Pf14__nv_bfloat162S0__param_1[4],
	.param .align 4 .b8 _Z14lows2bfloat162Pf14__nv_bfloat162S0__param_2[4]
)
{
	.reg .b16 	%rs<3>;
	.reg .b32 	%r<4>;
	.reg .b32 	%f<3>;
	.reg .b64 	%rd<3>;

	ld.param.u64 	%rd1, [_Z14lows2bfloat162Pf14__nv_bfloat162S0__param_0];
	cvta.to.global.u64 	%rd2, %rd1;
	ld.param.u32 	%r2, [_Z14lows2bfloat162Pf14__nv_bfloat162S0__param_1];
	ld.param.u32 	%r3, [_Z14lows2bfloat162Pf14__nv_bfloat162S0__param_2];
	// begin inline asm
	{.reg .b16 alow,ahigh,blow,bhigh;
  mov.b32 {alow,ahigh}, %r2;
  mov.b32 {blow,bhigh}, %r3;
  mov.b32 %r1, {alow,blow};}

	// end inline asm
	mov.b32 	{%rs1, %rs2}, %r1;
	// begin inline asm
	{ cvt.f32.bf16 %f1, %rs1;}

	// end inline asm
	st.global.f32 	[%rd2], %f1;
	// begin inline asm
	{ cvt.f32.bf16 %f2, %rs2;}

	// end inline asm
	st.global.f32 	[%rd2+4], %f2;
	ret;

}
	// .globl	_Z4stcgPf13__nv_bfloat16PS0_
.visible .entry _Z4stcgPf13__nv_bfloat16PS0_(
	.param .u64 .ptr .align 1 _Z4stcgPf13__nv_bfloat16PS0__param_0,
	.param .align 2 .b8 _Z4stcgPf13__nv_bfloat16PS0__param_1[2],
	.param .u64 .ptr .align 1 _Z4stcgPf13__nv_bfloat16PS0__param_2
)
{
	.reg .b16 	%rs<3>;
	.reg .b32 	%f<2>;
	.reg .b64 	%rd<5>;

	ld.param.u16 	%rs1, [_Z4stcgPf13__nv_bfloat16PS0__param_1];
	ld.param.u64 	%rd2, [_Z4stcgPf13__nv_bfloat16PS0__param_0];
	ld.param.u64 	%rd1, [_Z4stcgPf13__nv_bfloat16PS0__param_2];
	cvta.to.global.u64 	%rd3, %rd2;
	cvta.to.global.u64 	%rd4, %rd1;
	// begin inline asm
	st.global.cg.b16 [%rd1], %rs1;
	// end inline asm
	ld.global.u16 	%rs2, [%rd4];
	// begin inline asm
	{ cvt.f32.bf16 %f1, %rs2;}

	// end inline asm
	st.global.f32 	[%rd3], %f1;
	ret;

}
	// .globl	_Z4stcgPf14__nv_bfloat162PS0_
.visible .entry _Z4stcgPf14__nv_bfloat162PS0_(
	.param .u64 .ptr .align 1 _Z4stcgPf14__nv_bfloat162PS0__param_0,
	.param .align 4 .b8 _Z4stcgPf14__nv_bfloat162PS0__param_1[4],
	.param .u64 .ptr .align 1 _Z4stcgPf14__nv_bfloat162PS0__param_2
)
{
	.reg .b16 	%rs<3>;
	.reg .b32 	%r<2>;
	.reg .b32 	%f<3>;
	.reg .b64 	%rd<5>;

	ld.param.u64 	%rd2, [_Z4stcgPf14__nv_bfloat162PS0__param_0];
	ld.param.u64 	%rd1, [_Z4stcgPf14__nv_bfloat162PS0__param_2];
	cvta.to.global.u64 	%rd3, %rd2;
	cvta.to.global.u64 	%rd4, %rd1;
	ld.param.u32 	%r1, [_Z4stcgPf14__nv_bfloat162PS0__param_1];
	// begin inline asm
	st.global.cg.b32 [%rd1], %r1;
	// end inline asm
	ld.global.u16 	%rs1, [%rd4];
	// begin inline asm
	{ cvt.f32.bf16 %f1, %rs1;}

	// end inline asm
	st.global.f32 	[%rd3], %f1;
	ld.global.u16 	%rs2, [%rd4+2];
	// begin inline asm
	{ cvt.f32.bf16 %f2, %rs2;}

	// end inline asm
	st.global.f32 	[%rd3+4], %f2;
	ret;

}
	// .globl	_Z4stcsPf13__nv_bfloat16PS0_
.visible .entry _Z4stcsPf13__nv_bfloat16PS0_(
	.param .u64 .ptr .align 1 _Z4stcsPf13__nv_bfloat16PS0__param_0,
	.param .align 2 .b8 _Z4stcsPf13__nv_bfloat16PS0__param_1[2],
	.param .u64 .ptr .align 1 _Z4stcsPf13__nv_bfloat16PS0__param_2
)
{
	.reg .b16 	%rs<3>;
	.reg .b32 	%f<2>;
	.reg .b64 	%rd<5>;

	ld.param.u16 	%rs1, [_Z4stcsPf13__nv_bfloat16PS0__param_1];
	ld.param.u64 	%rd2, [_Z4stcsPf13__nv_bfloat16PS0__param_0];
	ld.param.u64 	%rd1, [_Z4stcsPf13__nv_bfloat16PS0__param_2];
	cvta.to.global.u64 	%rd3, %rd2;
	cvta.to.global.u64 	%rd4, %rd1;
	// begin inline asm
	st.global.cs.b16 [%rd1], %rs1;
	// end inline asm
	ld.global.u16 	%rs2, [%rd4];
	// begin inline asm
	{ cvt.f32.bf16 %f1, %rs2;}

	// end inline asm
	st.global.f32 	[%rd3], %f1;
	ret;

}
	// .globl	_Z4stcsPf14__nv_bfloat162PS0_
.visible .entry _Z4stcsPf14__nv_bfloat162PS0_(
	.param .u64 .ptr .align 1 _Z4stcsPf14__nv_bfloat162PS0__param_0,
	.param .align 4 .b8 _Z4stcsPf14__nv_bfloat162PS0__param_1[4],
	.param .u64 .ptr .align 1 _Z4stcsPf14__nv_bfloat162PS0__param_2
)
{
	.reg .b16 	%rs<3>;
	.reg .b32 	%r<2>;
	.reg .b32 	%f<3>;
	.reg .b64 	%rd<5>;

	ld.param.u64 	%rd2, [_Z4stcsPf14__nv_bfloat162PS0__param_0];
	ld.param.u64 	%rd1, [_Z4stcsPf14__nv_bfloat162PS0__param_2];
	cvta.to.global.u64 	%rd3, %rd2;
	cvta.to.global.u64 	%rd4, %rd1;
	ld.param.u32 	%r1, [_Z4stcsPf14__nv_bfloat162PS0__param_1];
	// begin inline asm
	st.global.cs.b32 [%rd1], %r1;
	// end inline asm
	ld.global.u16 	%rs1, [%rd4];
	// begin inline asm
	{ cvt.f32.bf16 %f1, %rs1;}

	// end inline asm
	st.global.f32 	[%rd3], %f1;
	ld.global.u16 	%rs2, [%rd4+2];
	// begin inline asm
	{ cvt.f32.bf16 %f2, %rs2;}

	// end inline asm
	st.global.f32 	[%rd3+4], %f2;
	ret;

}
	// .globl	_Z4stwbPf13__nv_bfloat16PS0_
.visible .entry _Z4stwbPf13__nv_bfloat16PS0_(
	.param .u64 .ptr .align 1 _Z4stwbPf13__nv_bfloat16PS0__param_0,
	.param .align 2 .b8 _Z4stwbPf13__nv_bfloat16PS0__param_1[2],
	.param .u64 .ptr .align 1 _Z4stwbPf13__nv_bfloat16PS0__param_2
)
{
	.reg .b16 	%rs<3>;
	.reg .b32 	%f<2>;
	.reg .b64 	%rd<5>;

	ld.param.u16 	%rs1, [_Z4stwbPf13__nv_bfloat16PS0__param_1];
	ld.param.u64 	%rd2, [_Z4stwbPf13__nv_bfloat16PS0__param_0];
	ld.param.u64 	%rd1, [_Z4stwbPf13__nv_bfloat16PS0__param_2];
	cvta.to.global.u64 	%rd3, %rd2;
	cvta.to.global.u64 	%rd4, %rd1;
	// begin inline asm
	st.global.wb.b16 [%rd1], %rs1;
	// end inline asm
	ld.global.u16 	%rs2, [%rd4];
	// begin inline asm
	{ cvt.f32.bf16 %f1, %rs2;}

	// end inline asm
	st.global.f32 	[%rd3], %f1;
	ret;

}
	// .globl	_Z4stwbPf14__nv_bfloat162PS0_
.visible .entry _Z4stwbPf14__nv_bfloat162PS0_(
	.param .u64 .ptr .align 1 _Z4stwbPf14__nv_bfloat162PS0__param_0,
	.param .align 4 .b8 _Z4stwbPf14__nv_bfloat162PS0__param_1[4],
	.param .u64 .ptr .align 1 _Z4stwbPf14__nv_bfloat162PS0__param_2
)
{
	.reg .b16 	%rs<3>;
	.reg .b32 	%r<2>;
	.reg .b32 	%f<3>;
	.reg .b64 	%rd<5>;

	ld.param.u64 	%rd2, [_Z4stwbPf14__nv_bfloat162PS0__param_0];
	ld.param.u64 	%rd1, [_Z4stwbPf14__nv_bfloat162PS0__param_2];
	cvta.to.global.u64 	%rd3, %rd2;
	cvta.to.global.u64 	%rd4, %rd1;
	ld.param.u32 	%r1, [_Z4stwbPf14__nv_bfloat162PS0__param_1];
	// begin inline asm
	st.global.wb.b32 [%rd1], %r1;
	// end inline asm
	ld.global.u16 	%rs1, [%rd4];
	// begin inline asm
	{ cvt.f32.bf16 %f1, %rs1;}

	// end inline asm
	st.global.f32 	[%rd3], %f1;
	ld.global.u16 	%rs2, [%rd4+2];
	// begin inline asm
	{ cvt.f32.bf16 %f2, %rs2;}

	// end inline asm
	st.global.f32 	[%rd3+4], %f2;
	ret;

}
	// .globl	_Z4stwtPf13__nv_bfloat16PS0_
.visible .entry _Z4stwtPf13__nv_bfloat16PS0_(
	.param .u64 .ptr .align 1 _Z4stwtPf13__nv_bfloat16PS0__param_0,
	.param .align 2 .b8 _Z4stwtPf13__nv_bfloat16PS0__param_1[2],
	.param .u64 .ptr .align 1 _Z4stwtPf13__nv_bfloat16PS0__param_2
)
{
	.reg .b16 	%rs<3>;
	.reg .b32 	%f<2>;
	.reg .b64 	%rd<5>;

	ld.param.u16 	%rs1, [_Z4stwtPf13__nv_bfloat16PS0__param_1];
	ld.param.u64 	%rd2, [_Z4stwtPf13__nv_bfloat16PS0__param_0];
	ld.param.u64 	%rd1, [_Z4stwtPf13__nv_bfloat16PS0__param_2];
	cvta.to.global.u64 	%rd3, %rd2;
	cvta.to.global.u64 	%rd4, %rd1;
	// begin inline asm
	st.global.wt.b16 [%rd1], %rs1;
	// end inline asm
	ld.global.u16 	%rs2, [%rd4];
	// begin inline asm
	{ cvt.f32.bf16 %f1, %rs2;}

	// end inline asm
	st.global.f32 	[%rd3], %f1;
	ret;

}
	// .globl	_Z4stwtPf14__nv_bfloat162PS0_
.visible .entry _Z4stwtPf14__nv_bfloat162PS0_(
	.param .u64 .ptr .align 1 _Z4stwtPf14__nv_bfloat162PS0__param_0,
	.param .align 4 .b8 _Z4stwtPf14__nv_bfloat162PS0__param_1[4],
	.param .u64 .ptr .align 1 _Z4stwtPf14__nv_bfloat162PS0__param_2
)
{
	.reg .b16 	%rs<3>;
	.reg .b32 	%r<2>;
	.reg .b32 	%f<3>;
	.reg .b64 	%rd<5>;

	ld.param.u64 	%rd2, [_Z4stwtPf14__nv_bfloat162PS0__param_0];
	ld.param.u64 	%rd1, [_Z4stwtPf14__nv_bfloat162PS0__param_2];
	cvta.to.global.u64 	%rd3, %rd2;
	cvta.to.global.u64 	%rd4, %rd1;
	ld.param.u32 	%r1, [_Z4stwtPf14__nv_bfloat162PS0__param_1];
	// begin inline asm
	st.global.wt.b32 [%rd1], %r1;
	// end inline asm
	ld.global.u16 	%rs1, [%rd4];
	// begin inline asm
	{ cvt.f32.bf16 %f1, %rs1;}

	// end inline asm
	st.global.f32 	[%rd3], %f1;
	ld.global.u16 	%rs2, [%rd4+2];
	// begin inline asm
	{ cvt.f32.bf16 %f2, %rs2;}

	// end inline asm
	st.global.f32 	[%rd3+4], %f2;
	ret;

}


// ===== COMPILED SASS (sm_100) =====

	.target	sm_100

	.elftype	@"ET_EXEC"


//--------------------- .note.nv.tkinfo           --------------------------
	.section	.note.nv.tkinfo,"",@"SHT_NOTE"
	.sectionflags	@"SHF_NOTE_NV_TKINFO"
	.tkinfo
        /*0018*/ 	.word	0x00000002
        /*0030*/ 	.string	""
        /*0030*/ 	.string	"ptxas"
        /*0030*/ 	.string	"Cuda compilation tools, release 13.0, V13.0.88"
        /*0030*/ 	.string	"Build cuda_13.0.r13.0/compiler.36424714_0"
        /*0030*/ 	.string	"-arch sm_100 -m 64 "



//--------------------- .note.nv.cuinfo           --------------------------
	.section	.note.nv.cuinfo,"",@"SHT_NOTE"
	.sectionflags	@"SHF_NOTE_NV_CUINFO"
        /*0018*/ 	.short	0x0002
        /*001a*/ 	.short	0x0064
        /*001c*/ 	.short	0x0082
	.zero		2


//--------------------- .nv.info                  --------------------------
	.section	.nv.info,"",@"SHT_CUDA_INFO"
	.align	4


	//----- nvinfo : EIATTR_REGCOUNT
	.align		4
        /*0000*/ 	.byte	0x04, 0x2f
        /*0002*/ 	.short	(.L_1 - .L_0)
	.align		4
.L_0:
        /*0004*/ 	.word	index@(_Z8setValueP13__nv_bfloat16S_)
        /*0008*/ 	.word	0x00000008


	//----- nvinfo : EIATTR_FRAME_SIZE
	.align		4
.L_1:
        /*000c*/ 	.byte	0x04, 0x11
        /*000e*/ 	.short	(.L_3 - .L_2)
	.align		4
.L_2:
        /*0010*/ 	.word	index@(_Z8setValueP13__nv_bfloat16S_)
        /*0014*/ 	.word	0x00000000


	//----- nvinfo : EIATTR_REGCOUNT
	.align		4
.L_3:
        /*0018*/ 	.byte	0x04, 0x2f
        /*001a*/ 	.short	(.L_5 - .L_4)
	.align		4
.L_4:
        /*001c*/ 	.word	index@(_Z8setValueP14__nv_bfloat162S_)
        /*0020*/ 	.word	0x00000008


	//----- nvinfo : EIATTR_FRAME_SIZE
	.align		4
.L_5:
        /*0024*/ 	.byte	0x04, 0x11
        /*0026*/ 	.short	(.L_7 - .L_6)
	.align		4
.L_6:
        /*0028*/ 	.word	index@(_Z8setValueP14__nv_bfloat162S_)
        /*002c*/ 	.word	0x00000000


	//----- nvinfo : EIATTR_REGCOUNT
	.align		4
.L_7:
        /*0030*/ 	.byte	0x04, 0x2f
        /*0032*/ 	.short	(.L_9 - .L_8)
	.align		4
.L_8:
        /*0034*/ 	.word	index@(_Z16bfloat1622float2Pf14__nv_bfloat162)
        /*0038*/ 	.word	0x0000000a


	//----- nvinfo : EIATTR_FRAME_SIZE
	.align		4
.L_9:
        /*003c*/ 	.byte	0x04, 0x11
        /*003e*/ 	.short	(.L_11 - .L_10)
	.align		4
.L_10:
        /*0040*/ 	.word	index@(_Z16bfloat1622float2Pf14__nv_bfloat162)
        /*0044*/ 	.word	0x00000000


	//----- nvinfo : EIATTR_REGCOUNT
	.align		4
.L_11:
        /*0048*/ 	.byte	0x04, 0x2f
        /*004a*/ 	.short	(.L_13 - .L_12)
	.align		4
.L_12:
        /*004c*/ 	.word	index@(_Z18bfloat162bfloat162Pf13__nv_bfloat16)
        /*0050*/ 	.word	0x0000000a


	//----- nvinfo : EIATTR_FRAME_SIZE
	.align		4
.L_13:
        /*0054*/ 	.byte	0x04, 0x11
        /*0056*/ 	.short	(.L_15 - .L_14)
	.align		4
.L_14:
        /*0058*/ 	.word	index@(_Z18bfloat162bfloat162Pf13__nv_bfloat16)
        /*005c*/ 	.word	0x00000000


	//----- nvinfo : EIATTR_REGCOUNT
	.align		4
.L_15:
        /*0060*/ 	.byte	0x04, 0x2f
        /*0062*/ 	.short	(.L_17 - .L_16)
	.align		4
.L_16:
        /*0064*/ 	.word	index@(_Z14bfloat162floatPf13__nv_bfloat16)
        /*0068*/ 	.word	0x00000008


	//----- nvinfo : EIATTR_FRAME_SIZE
	.align		4
.L_17:
        /*006c*/ 	.byte	0x04, 0x11
        /*006e*/ 	.short	(.L_19 - .L_18)
	.align		4
.L_18:
        /*0070*/ 	.word	index@(_Z14bfloat162floatPf13__nv_bfloat16)
        /*0074*/ 	.word	0x00000000


	//----- nvinfo : EIATTR_REGCOUNT
	.align		4
.L_19:
        /*0078*/ 	.byte	0x04, 0x2f
        /*007a*/ 	.short	(.L_21 - .L_20)
	.align		4
.L_20:
        /*007c*/ 	.word	index@(_Z15bfloat162int_rdPi13__nv_bfloat16)
        /*0080*/ 	.word	0x00000008


	//----- nvinfo : EIATTR_FRAME_SIZE
	.align		4
.L_21:
        /*0084*/ 	.byte	0x04, 0x11
        /*0086*/ 	.short	(.L_23 - .L_22)
	.align		4
.L_22:
        /*0088*/ 	.word	index@(_Z15bfloat162int_rdPi13__nv_bfloat16)
        /*008c*/ 	.word	0x00000000


	//----- nvinfo : EIATTR_REGCOUNT
	.align		4
.L_23:
        /*0090*/ 	.byte	0x04, 0x2f
        /*0092*/ 	.short	(.L_25 - .L_24)
	.align		4
.L_24:
        /*0094*/ 	.word	index@(_Z15bfloat162int_rnPi13__nv_bfloat16)
        /*0098*/ 	.word	0x00000008


	//----- nvinfo : EIATTR_FRAME_SIZE
	.align		4
.L_25:
        /*009c*/ 	.byte	0x04, 0x11
        /*009e*/ 	.short	(.L_27 - .L_26)
	.align		4
.L_26:
        /*00a0*/ 	.word	index@(_Z15bfloat162int_rnPi13__nv_bfloat16)
        /*00a4*/ 	.word	0x00000000


	//----- nvinfo : EIATTR_REGCOUNT
	.align		4
.L_27:
        /*00a8*/ 	.byte	0x04, 0x2f
        /*00aa*/ 	.short	(.L_29 - .L_28)
	.align		4
.L_28:
        /*00ac*/ 	.word	index@(_Z15bfloat162int_ruPi13__nv_bfloat16)
        /*00b0*/ 	.word	0x00000008


	//----- nvinfo : EIATTR_FRAME_SIZE
	.align		4
.L_29:
        /*00b4*/ 	.byte	0x04, 0x11
        /*00b6*/ 	.short	(.L_31 - .L_30)
	.align		4
.L_30:
        /*00b8*/ 	.word	index@(_Z15bfloat162int_ruPi13__nv_bfloat16)
        /*00bc*/ 	.word	0x00000000


	//----- nvinfo : EIATTR_REGCOUNT
	.align		4
.L_31:
        /*00c0*/ 	.byte	0x04, 0x2f
        /*00c2*/ 	.short	(.L_33 - .L_32)
	.align		4
.L_32:
        /*00c4*/ 	.word	index@(_Z15bfloat162int_rzPi13__nv_bfloat16)
        /*00c8*/ 	.word	0x00000008


	//----- nvinfo : EIATTR_FRAME_SIZE
	.align		4
.L_33:
        /*00cc*/ 	.byte	0x04, 0x11
        /*00ce*/ 	.short	(.L_35 - .L_34)
	.align		4
.L_34:
        /*00d0*/ 	.word	index@(_Z15bfloat162int_rzPi13__nv_bfloat16)
        /*00d4*/ 	.word	0x00000000


	//----- nvinfo : EIATTR_REGCOUNT
	.align		4
.L_35:
        /*00d8*/ 	.byte	0x04, 0x2f
        /*00da*/ 	.short	(.L_37 - .L_36)
	.align		4
.L_36:
        /*00dc*/ 	.word	index@(_Z14bfloat162ll_rdPx13__nv_bfloat16)
        /*00e0*/ 	.word	0x00000008


	//----- nvinfo : EIATTR_FRAME_SIZE
	.align		4
.L_37:
        /*00e4*/ 	.byte	0x04, 0x11
        /*00e6*/ 	.short	(.L_39 - .L_38)
	.align		4
.L_38:
        /*00e8*/ 	.word	index@(_Z14bfloat162ll_rdPx13__nv_bfloat16)
        /*00ec*/ 	.word	0x00000000


	//----- nvinfo : EIATTR_REGCOUNT
	.align		4
.L_39:
        /*00f0*/ 	.byte	0x04, 0x2f
        /*00f2*/ 	.short	(.L_41 - .L_40)
	.align		4
.L_40:
        /*00f4*/ 	.word	index@(_Z14bfloat162ll_rnPx13__nv_bfloat16)
        /*00f8*/ 	.word	0x00000008


	//----- nvinfo : EIATTR_FRAME_SIZE
	.align		4
.L_41:
        /*00fc*/ 	.byte	0x04, 0x11
        /*00fe*/ 	.short	(.L_43 - .L_42)
	.align		4
.L_42:
        /*0100*/ 	.word	index@(_Z14bfloat162ll_rnPx13__nv_bfloat16)
        /*0104*/ 	.word	0x00000000


	//----- nvinfo : EIATTR_REGCOUNT
	.align		4
.L_43:
        /*0108*/ 	.byte	0x04, 0x2f
        /*010a*/ 	.short	(.L_45 - .L_44)
	.align		4
.L_44:
        /*010c*/ 	.word	index@(_Z14bfloat162ll_ruPx13__nv_bfloat16)
        /*0110*/ 	.word	0x00000008


	//----- nvinfo : EIATTR_FRAME_SIZE
	.align		4
.L_45:
        /*0114*/ 	.byte	0x04, 0x11
        /*0116*/ 	.short	(.L_47 - .L_46)
	.align		4
.L_46:
        /*0118*/ 	.word	index@(_Z14bfloat162ll_ruPx13__nv_bfloat16)
        /*011c*/ 	.word	0x00000000


	//----- nvinfo : EIATTR_REGCOUNT
	.align		4
.L_47:
        /*0120*/ 	.byte	0x04, 0x2f
        /*0122*/ 	.short	(.L_49 - .L_48)
	.align		4
.L_48:
        /*0124*/ 	.word	index@(_Z14bfloat162ll_rzPx13__nv_bfloat16)
        /*0128*/ 	.word	0x00000008


	//----- nvinfo : EIATTR_FRAME_SIZE
	.align		4
.L_49:
        /*012c*/ 	.byte	0x04, 0x11
        /*012e*/ 	.short	(.L_51 - .L_50)
	.align		4
.L_50:
        /*0130*/ 	.word	index@(_Z14bfloat162ll_rzPx13__nv_bfloat16)
        /*0134*/ 	.word	0x00000000


	//----- nvinfo : EIATTR_REGCOUNT
	.align		4
.L_51:
        /*0138*/ 	.byte	0x04, 0x2f
        /*013a*/ 	.short	(.L_53 - .L_52)
	.align		4
.L_52:
        /*013c*/ 	.word	index@(_Z17bfloat162short_rdPs13__nv_bfloat16)
        /*0140*/ 	.word	0x00000008


	//----- nvinfo : EIATTR_FRAME_SIZE
	.align		4
.L_53:
        /*0144*/ 	.byte	0x04, 0x11
        /*0146*/ 	.short	(.L_55 - .L_54)
	.align		4
.L_54:
        /*0148*/ 	.word	index@(_Z17bfloat162short_rdPs13__nv_bfloat16)
        /*014c*/ 	.word	0x00000000


	//----- nvinfo : EIATTR_REGCOUNT
	.align		4
.L_55:
        /*0150*/ 	.byte	0x04, 0x2f
        /*0152*/ 	.short	(.L_57 - .L_56)
	.align		4
.L_56:
        /*0154*/ 	.word	index@(_Z17bfloat162short_rnPs13__nv_bfloat16)
        /*0158*/ 	.word	0x00000008


	//----- nvinfo : EIATTR_FRAME_SIZE
	.align		4
.L_57:
        /*015c*/ 	.byte	0x04, 0x11
        /*015e*/ 	.short	(.L_59 - .L_58)
	.align		4
.L_58:
        /*0160*/ 	.word	index@(_Z17bfloat162short_rnPs13__nv_bfloat16)
        /*0164*/ 	.word	0x00000000


	//----- nvinfo : EIATTR_REGCOUNT
	.align		4
.L_59:
        /*0168*/ 	.byte	0x04, 0x2f
        /*016a*/ 	.short	(.L_61 - .L_60)
	.align		4
.L_60:
        /*016c*/ 	.word	index@(_Z17bfloat162short_ruPs13__nv_bfloat16)
        /*0170*/ 	.word	0x00000008


	//----- nvinfo : EIATTR_FRAME_SIZE
	.align		4
.L_61:
        /*0174*/ 	.byte	0x04, 0x11
        /*0176*/ 	.short	(.L_63 - .L_62)
	.align		4
.L_62:
        /*0178*/ 	.word	index@(_Z17bfloat162short_ruPs13__nv_bfloat16)
        /*017c*/ 	.word	0x00000000


	//----- nvinfo : EIATTR_REGCOUNT
	.align		4
.L_63:
        /*0180*/ 	.byte	0x04, 0x2f
        /*0182*/ 	.short	(.L_65 - .L_64)
	.align		4
.L_64:
        /*0184*/ 	.word	index@(_Z17bfloat162short_rzPs13__nv_bfloat16)
        /*0188*/ 	.word	0x00000008


	//----- nvinfo : EIATTR_FRAME_SIZE
	.align		4
.L_65:
        /*018c*/ 	.byte	0x04, 0x11
        /*018e*/ 	.short	(.L_67 - .L_66)
	.align		4
.L_66:
        /*0190*/ 	.word	index@(_Z17bfloat162short_rzPs13__nv_bfloat16)
        /*0194*/ 	.word	0x00000000


	//----- nvinfo : EIATTR_REGCOUNT
	.align		4
.L_67:
        /*0198*/ 	.byte	0x04, 0x2f
        /*019a*/ 	.short	(.L_69 - .L_68)
	.align		4
.L_68:
        /*019c*/ 	.word	index@(_Z16bfloat162uint_rdPj13__nv_bfloat16)
        /*01a0*/ 	.word	0x00000008


	//----- nvinfo : EIATTR_FRAME_SIZE
	.align		4
.L_69:
        /*01a4*/ 	.byte	0x04, 0x11
        /*01a6*/ 	.short	(.L_71 - .L_70)
	.align		4
.L_70:
        /*01a8*/ 	.word	index@(_Z16bfloat162uint_rdPj13__nv_bfloat16)
        /*01ac*/ 	.word	0x00000000


	//----- nvinfo : EIATTR_REGCOUNT
	.align		4
.L_71:
        /*01b0*/ 	.byte	0x04, 0x2f
        /*01b2*/ 	.short	(.L_73 - .L_72)
	.align		4
.L_72:
        /*01b4*/ 	.word	index@(_Z16bfloat162uint_rnPj13__nv_bfloat16)
        /*01b8*/ 	.word	0x00000008


	//----- nvinfo : EIATTR_FRAME_SIZE
	.align		4
.L_73:
        /*01bc*/ 	.byte	0x04, 0x11
        /*01be*/ 	.short	(.L_75 - .L_74)
	.align		4
.L_74:
        /*01c0*/ 	.word	index@(_Z16bfloat162uint_rnPj13__nv_bfloat16)
        /*01c4*/ 	.word	0x00000000


	//----- nvinfo : EIATTR_REGCOUNT
	.align		4
.L_75:
        /*01c8*/ 	.byte	0x04, 0x2f
        /*01ca*/ 	.short	(.L_77 - .L_76)
	.align		4
.L_76:
        /*01cc*/ 	.word	index@(_Z16bfloat162uint_ruPj13__nv_bfloat16)
        /*01d0*/ 	.word	0x00000008


	//----- nvinfo : EIATTR_FRAME_SIZE
	.align		4
.L_77:
        /*01d4*/ 	.byte	0x04, 0x11
        /*01d6*/ 	.short	(.L_79 - .L_78)
	.align		4
.L_78:
        /*01d8*/ 	.word	index@(_Z16bfloat162uint_ruPj13__nv_bfloat16)
        /*01dc*/ 	.word	0x00000000


	//----- nvinfo : EIATTR_REGCOUNT
	.align		4
.L_79:
        /*01e0*/ 	.byte	0x04, 0x2f
        /*01e2*/ 	.short	(.L_81 - .L_80)
	.align		4
.L_80:
        /*01e4*/ 	.word	index@(_Z16bfloat162uint_rzPj13__nv_bfloat16)
        /*01e8*/ 	.word	0x00000008


	//----- nvinfo : EIATTR_FRAME_SIZE
	.align		4
.L_81:
        /*01ec*/ 	.byte	0x04, 0x11
        /*01ee*/ 	.short	(.L_83 - .L_82)
	.align		4
.L_82:
        /*01f0*/ 	.word	index@(_Z16bfloat162uint_rzPj13__nv_bfloat16)
        /*01f4*/ 	.word	0x00000000


	//----- nvinfo : EIATTR_REGCOUNT
	.align		4
.L_83:
        /*01f8*/ 	.byte	0x04, 0x2f
        /*01fa*/ 	.short	(.L_85 - .L_84)
	.align		4
.L_84:
        /*01fc*/ 	.word	index@(_Z15bfloat162ull_rdPy13__nv_bfloat16)
        /*0200*/ 	.word	0x00000008


	//----- nvinfo : EIATTR_FRAME_SIZE
	.align		4
.L_85:
        /*0204*/ 	.byte	0x04, 0x11
        /*0206*/ 	.short	(.L_87 - .L_86)
	.align		4
.L_86:
        /*0208*/ 	.word	index@(_Z15bfloat162ull_rdPy13__nv_bfloat16)
        /*020c*/ 	.word	0x00000000


	//----- nvinfo : EIATTR_REGCOUNT
	.align		4
.L_87:
        /*0210*/ 	.byte	0x04, 0x2f
        /*0212*/ 	.short	(.L_89 - .L_88)
	.align		4
.L_88:
        /*0214*/ 	.word	index@(_Z15bfloat162ull_rnPy13__nv_bfloat16)
        /*0218*/ 	.word	0x00000008


	//----- nvinfo : EIATTR_FRAME_SIZE
	.align		4
.L_89:
        /*021c*/ 	.byte	0x04, 0x11
        /*021e*/ 	.short	(.L_91 - .L_90)
	.align		4
.L_90:
        /*0220*/ 	.word	index@(_Z15bfloat162ull_rnPy13__nv_bfloat16)
        /*0224*/ 	.word	0x00000000


	//----- nvinfo : EIATTR_REGCOUNT
	.align		4
.L_91:
        /*0228*/ 	.byte	0x04, 0x2f
        /*022a*/ 	.short	(.L_93 - .L_92)
	.align		4
.L_92:
        /*022c*/ 	.word	index@(_Z15bfloat162ull_ruPy13__nv_bfloat16)
        /*0230*/ 	.word	0x00000008


	//----- nvinfo : EIATTR_FRAME_SIZE
	.align		4
.L_93:
        /*0234*/ 	.byte	0x04, 0x11
        /*0236*/ 	.short	(.L_95 - .L_94)
	.align		4
.L_94:
        /*0238*/ 	.word	index@(_Z15bfloat162ull_ruPy13__nv_bfloat16)
        /*023c*/ 	.word	0x00000000


	//----- nvinfo : EIATTR_REGCOUNT
	.align		4
.L_95:
        /*0240*/ 	.byte	0x04, 0x2f
        /*0242*/ 	.short	(.L_97 - .L_96)
	.align		4
.L_96:
        /*0244*/ 	.word	index@(_Z15bfloat162ull_rzPy13__nv_bfloat16)
        /*0248*/ 	.word	0x00000008


	//----- nvinfo : EIATTR_FRAME_SIZE
	.align		4
.L_97:
        /*024c*/ 	.byte	0x04, 0x11
        /*024e*/ 	.short	(.L_99 - .L_98)
	.align		4
.L_98:
        /*0250*/ 	.word	index@(_Z15bfloat162ull_rzPy13__nv_bfloat16)
        /*0254*/ 	.word	0x00000000


	//----- nvinfo : EIATTR_REGCOUNT
	.align		4
.L_99:
        /*0258*/ 	.byte	0x04, 0x2f
        /*025a*/ 	.short	(.L_101 - .L_100)
	.align		4
.L_100:
        /*025c*/ 	.word	index@(_Z18bfloat162ushort_rdPt13__nv_bfloat16)
        /*0260*/ 	.word	0x00000008


	//----- nvinfo : EIATTR_FRAME_SIZE
	.align		4
.L_101:
        /*0264*/ 	.byte	0x04, 0x11
        /*0266*/ 	.short	(.L_103 - .L_102)
	.align		4
.L_102:
        /*0268*/ 	.word	index@(_Z18bfloat162ushort_rdPt13__nv_bfloat16)
        /*026c*/ 	.word	0x00000000


	//----- nvinfo : EIATTR_REGCOUNT
	.align		4
.L_103:
        /*0270*/ 	.byte	0x04, 0x2f
        /*0272*/ 	.short	(.L_105 - .L_104)
	.align		4
.L_104:
        /*0274*/ 	.word	index@(_Z18bfloat162ushort_rnPt13__nv_bfloat16)
        /*0278*/ 	.word	0x00000008


	//----- nvinfo : EIATTR_FRAME_SIZE
	.align		4
.L_105:
        /*027c*/ 	.byte	0x04, 0x11
        /*027e*/ 	.short	(.L_107 - .L_106)
	.align		4
.L_106:
        /*0280*/ 	.word	index@(_Z18bfloat162ushort_rnPt13__nv_bfloat16)
        /*0284*/ 	.word	0x00000000


	//----- nvinfo : EIATTR_REGCOUNT
	.align		4
.L_107:
        /*0288*/ 	.byte	0x04, 0x2f
        /*028a*/ 	.short	(.L_109 - .L_108)
	.align		4
.L_108:
        /*028c*/ 	.word	index@(_Z18bfloat162ushort_ruPt13__nv_bfloat16)
        /*0290*/ 	.word	0x00000008


	//----- nvinfo : EIATTR_FRAME_SIZE
	.align		4
.L_109:
        /*0294*/ 	.byte	0x04, 0x11
        /*0296*/ 	.short	(.L_111 - .L_110)
	.align		4
.L_110:
        /*0298*/ 	.word	index@(_Z18bfloat162ushort_ruPt13__nv_bfloat16)
        /*029c*/ 	.word	0x00000000


	//----- nvinfo : EIATTR_REGCOUNT
	.align		4
.L_111:
        /*02a0*/ 	.byte	0x04, 0x2f
        /*02a2*/ 	.short	(.L_113 - .L_112)
	.align		4
.L_112:
        /*02a4*/ 	.word	index@(_Z18bfloat162ushort_rzPt13__nv_bfloat16)
        /*02a8*/ 	.word	0x00000008


	//----- nvinfo : EIATTR_FRAME_SIZE
	.align		4
.L_113:
        /*02ac*/ 	.byte	0x04, 0x11
        /*02ae*/ 	.short	(.L_115 - .L_114)
	.align		4
.L_114:
        /*02b0*/ 	.word	index@(_Z18bfloat162ushort_rzPt13__nv_bfloat16)
        /*02b4*/ 	.word	0x00000000


	//----- nvinfo : EIATTR_REGCOUNT
	.align		4
.L_115:
        /*02b8*/ 	.byte	0x04, 0x2f
        /*02ba*/ 	.short	(.L_117 - .L_116)
	.align		4
.L_116:
        /*02bc*/ 	.word	index@(_Z19float22bfloat162_rnPf6float2)
        /*02c0*/ 	.word	0x0000000a


	//----- nvinfo : EIATTR_FRAME_SIZE
	.align		4
.L_117:
        /*02c4*/ 	.byte	0x04, 0x11
        /*02c6*/ 	.short	(.L_119 - .L_118)
	.align		4
.L_118:
        /*02c8*/ 	.word	index@(_Z19float22bfloat162_rnPf6float2)
        /*02cc*/ 	.word	0x00000000


	//----- nvinfo : EIATTR_REGCOUNT
	.align		4
.L_119:
        /*02d0*/ 	.byte	0x04, 0x2f
        /*02d2*/ 	.short	(.L_121 - .L_120)
	.align		4
.L_120:
        /*02d4*/ 	.word	index@(_Z14float2bfloat16Pff)
        /*02d8*/ 	.word	0x00000008


	//----- nvinfo : EIATTR_FRAME_SIZE
	.align		4
.L_121:
        /*02dc*/ 	.byte	0x04, 0x11
        /*02de*/ 	.short	(.L_123 - .L_122)
	.align		4
.L_122:
        /*02e0*/ 	.word	index@(_Z14float2bfloat16Pff)
        /*02e4*/ 	.word	0x00000000


	//----- nvinfo : EIATTR_REGCOUNT
	.align		4
.L_123:
        /*02e8*/ 	.byte	0x04, 0x2f
        /*02ea*/ 	.short	(.L_125 - .L_124)
	.align		4
.L_124:
        /*02ec*/ 	.word	index@(_Z18float2bfloat162_rnPff)
        /*02f0*/ 	.word	0x0000000a


	//----- nvinfo : EIATTR_FRAME_SIZE
	.align		4
.L_125:
        /*02f4*/ 	.byte	0x04, 0x11
        /*02f6*/ 	.short	(.L_127 - .L_126)
	.align		4
.L_126:
        /*02f8*/ 	.word	index@(_Z18float2bfloat162_rnPff)
        /*02fc*/ 	.word	0x00000000


	//----- nvinfo : EIATTR_REGCOUNT
	.align		4
.L_127:
        /*0300*/ 	.byte	0x04, 0x2f
        /*0302*/ 	.short	(.L_129 - .L_128)
	.align		4
.L_128:
        /*0304*/ 	.word	index@(_Z19floats2bfloat162_rnPfff)
        /*0308*/ 	.word	0x0000000a


	//----- nvinfo : EIATTR_FRAME_SIZE
	.align		4
.L_129:
        /*030c*/ 	.byte	0x04, 0x11
        /*030e*/ 	.short	(.L_131 - .L_130)
	.align		4
.L_130:
        /*0310*/ 	.word	index@(_Z19floats2bfloat162_rnPfff)
        /*0314*/ 	.word	0x00000000


	//----- nvinfo : EIATTR_REGCOUNT
	.align		4
.L_131:
        /*0318*/ 	.byte	0x04, 0x2f
        /*031a*/ 	.short	(.L_133 - .L_132)
	.align		4
.L_132:
        /*031c*/ 	.word	index@(_Z16halves2bfloat162Pf13__nv_bfloat16S0_)
        /*0320*/ 	.word	0x0000000a


	//----- nvinfo : EIATTR_FRAME_SIZE
	.align		4
.L_133:
        /*0324*/ 	.byte	0x04, 0x11
        /*0326*/ 	.short	(.L_135 - .L_134)
	.align		4
.L_134:
        /*0328*/ 	.word	index@(_Z16halves2bfloat162Pf13__nv_bfloat16S0_)
        /*032c*/ 	.word	0x00000000


	//----- nvinfo : EIATTR_REGCOUNT
	.align		4
.L_135:
        /*0330*/ 	.byte	0x04, 0x2f
        /*0332*/ 	.short	(.L_137 - .L_136)
	.align		4
.L_136:
        /*0334*/ 	.word	index@(_Z13high2bfloat16Pf14__nv_bfloat162)
        /*0338*/ 	.word	0x00000008


	//----- nvinfo : EIATTR_FRAME_SIZE
	.align		4
.L_137:
        /*033c*/ 	.byte	0x04, 0x11
        /*033e*/ 	.short	(.L_139 - .L_138)
	.align		4
.L_138:
        /*0340*/ 	.word	index@(_Z13high2bfloat16Pf14__nv_bfloat162)
        /*0344*/ 	.word	0x00000000


	//----- nvinfo : EIATTR_REGCOUNT
	.align		4
.L_139:
        /*0348*/ 	.byte	0x04, 0x2f
        /*034a*/ 	.short	(.L_141 - .L_140)
	.align		4
.L_140:
        /*034c*/ 	.word	index@(_Z14high2bfloat162Pf14__nv_bfloat162)
        /*0350*/ 	.word	0x0000000a


	//----- nvinfo : EIATTR_FRAME_SIZE
	.align		4
.L_141:
        /*0354*/ 	.byte	0x04, 0x11
        /*0356*/ 	.short	(.L_143 - .L_142)
	.align		4
.L_142:
        /*0358*/ 	.word	index@(_Z14high2bfloat162Pf14__nv_bfloat162)
        /*035c*/ 	.word	0x00000000


	//----- nvinfo : EIATTR_REGCOUNT
	.align		4
.L_143:
        /*0360*/ 	.byte	0x04, 0x2f
        /*0362*/ 	.short	(.L_145 - .L_144)
	.align		4
.L_144:
        /*0364*/ 	.word	index@(_Z15highs2bfloat162Pf14__nv_bfloat162S0_)
        /*0368*/ 	.word	0x0000000a


	//----- nvinfo : EIATTR_FRAME_SIZE
	.align		4
.L_145:
        /*036c*/ 	.byte	0x04, 0x11
        /*036e*/ 	.short	(.L_147 - .L_146)
	.align		4
.L_146:
        /*0370*/ 	.word	index@(_Z15highs2bfloat162Pf14__nv_bfloat162S0_)
        /*0374*/ 	.word	0x00000000


	//----- nvinfo : EIATTR_REGCOUNT
	.align		4
.L_147:
        /*0378*/ 	.byte	0x04, 0x2f
        /*037a*/ 	.short	(.L_149 - .L_148)
	.align		4
.L_148:
        /*037c*/ 	.word	index@(_Z4ldcaPfP13__nv_bfloat16)
        /*0380*/ 	.word	0x0000000a


	//----- nvinfo : EIATTR_FRAME_SIZE
	.align		4
.L_149:
        /*0384*/ 	.byte	0x04, 0x11
        /*0386*/ 	.short	(.L_151 - .L_150)
	.align		4
.L_150:
        /*0388*/ 	.word	index@(_Z4ldcaPfP13__nv_bfloat16)
        /*038c*/ 	.word	0x00000000


	//----- nvinfo : EIATTR_REGCOUNT
	.align		4
.L_151:
        /*0390*/ 	.byte	0x04, 0x2f
        /*0392*/ 	.short	(.L_153 - .L_152)
	.align		4
.L_152:
        /*0394*/ 	.word	index@(_Z4ldcaPfP14__nv_bfloat162)
        /*0398*/ 	.word	0x0000000c


	//----- nvinfo : EIATTR_FRAME_SIZE
	.align		4
.L_153:
        /*039c*/ 	.byte	0x04, 0x11
        /*039e*/ 	.short	(.L_155 - .L_154)
	.align		4
.L_154:
        /*03a0*/ 	.word	index@(_Z4ldcaPfP14__nv_bfloat162)
        /*03a4*/ 	.word	0x00000000


	//----- nvinfo : EIATTR_REGCOUNT
	.align		4
.L_155:
        /*03a8*/ 	.byte	0x04, 0x2f
        /*03aa*/ 	.short	(.L_157 - .L_156)
	.align		4
.L_156:
        /*03ac*/ 	.word	index@(_Z4ldcgPfP13__nv_bfloat16)
        /*03b0*/ 	.word	0x0000000a


	//----- nvinfo : EIATTR_FRAME_SIZE
	.align		4
.L_157:
        /*03b4*/ 	.byte	0x04, 0x11
        /*03b6*/ 	.short	(.L_159 - .L_158)
	.align		4
.L_158:
        /*03b8*/ 	.word	index@(_Z4ldcgPfP13__nv_bfloat16)
        /*03bc*/ 	.word	0x00000000


	//----- nvinfo : EIATTR_REGCOUNT
	.align		4
.L_159:
        /*03c0*/ 	.byte	0x04, 0x2f
        /*03c2*/ 	.short	(.L_161 - .L_160)
	.align		4
.L_160:
        /*03c4*/ 	.word	index@(_Z4ldcgPfP14__nv_bfloat162)
        /*03c8*/ 	.word	0x0000000c


	//----- nvinfo : EIATTR_FRAME_SIZE
	.align		4
.L_161:
        /*03cc*/ 	.byte	0x04, 0x11
        /*03ce*/ 	.short	(.L_163 - .L_162)
	.align		4
.L_162:
        /*03d0*/ 	.word	index@(_Z4ldcgPfP14__nv_bfloat162)
        /*03d4*/ 	.word	0x00000000


	//----- nvinfo : EIATTR_REGCOUNT
	.align		4
.L_163:
        /*03d8*/ 	.byte	0x04, 0x2f
        /*03da*/ 	.short	(.L_165 - .L_164)
	.align		4
.L_164:
        /*03dc*/ 	.word	index@(_Z4ldcsPfP13__nv_bfloat16)
        /*03e0*/ 	.word	0x0000000a


	//----- nvinfo : EIATTR_FRAME_SIZE
	.align		4
.L_165:
        /*03e4*/ 	.byte	0x04, 0x11
        /*03e6*/ 	.short	(.L_167 - .L_166)
	.align		4
.L_166:
        /*03e8*/ 	.word	index@(_Z4ldcsPfP13__nv_bfloat16)
        /*03ec*/ 	.word	0x00000000


	//----- nvinfo : EIATTR_REGCOUNT
	.align		4
.L_167:
        /*03f0*/ 	.byte	0x04, 0x2f
        /*03f2*/ 	.short	(.L_169 - .L_168)
	.align		4
.L_168:
        /*03f4*/ 	.word	index@(_Z4ldcsPfP14__nv_bfloat162)
        /*03f8*/ 	.word	0x0000000c


	//----- nvinfo : EIATTR_FRAME_SIZE
	.align		4
.L_169:
        /*03fc*/ 	.byte	0x04, 0x11
        /*03fe*/ 	.short	(.L_171 - .L_170)
	.align		4
.L_170:
        /*0400*/ 	.word	index@(_Z4ldcsPfP14__nv_bfloat162)
        /*0404*/ 	.word	0x00000000


	//----- nvinfo : EIATTR_REGCOUNT
	.align		4
.L_171:
        /*0408*/ 	.byte	0x04, 0x2f
        /*040a*/ 	.short	(.L_173 - .L_172)
	.align		4
.L_172:
        /*040c*/ 	.word	index@(_Z4ldcvPfP13__nv_bfloat16)
        /*0410*/ 	.word	0x0000000a


	//----- nvinfo : EIATTR_FRAME_SIZE
	.align		4
.L_173:
        /*0414*/ 	.byte	0x04, 0x11
        /*0416*/ 	.short	(.L_175 - .L_174)
	.align		4
.L_174:
        /*0418*/ 	.word	index@(_Z4ldcvPfP13__nv_bfloat16)
        /*041c*/ 	.word	0x00000000


	//----- nvinfo : EIATTR_REGCOUNT
	.align		4
.L_175:
        /*0420*/ 	.byte	0x04, 0x2f
        /*0422*/ 	.short	(.L_177 - .L_176)
	.align		4
.L_176:
        /*0424*/ 	.word	index@(_Z4ldcvPfP14__nv_bfloat162)
        /*0428*/ 	.word	0x0000000c


	//----- nvinfo : EIATTR_FRAME_SIZE
	.align		4
.L_177:
        /*042c*/ 	.byte	0x04, 0x11
        /*042e*/ 	.short	(.L_179 - .L_178)
	.align		4
.L_178:
        /*0430*/ 	.word	index@(_Z4ldcvPfP14__nv_bfloat162)
        /*0434*/ 	.word	0x00000000


	//----- nvinfo : EIATTR_REGCOUNT
	.align		4
.L_179:
        /*0438*/ 	.byte	0x04, 0x2f
        /*043a*/ 	.short	(.L_181 - .L_180)
	.align		4
.L_180:
        /*043c*/ 	.word	index@(_Z4ldluPfP13__nv_bfloat16)
        /*0440*/ 	.word	0x0000000a


	//----- nvinfo : EIATTR_FRAME_SIZE
	.align		4
.L_181:
        /*0444*/ 	.byte	0x04, 0x11
        /*0446*/ 	.short	(.L_183 - .L_182)
	.align		4
.L_182:
        /*0448*/ 	.word	index@(_Z4ldluPfP13__nv_bfloat16)
        /*044c*/ 	.word	0x00000000


	//----- nvinfo : EIATTR_REGCOUNT
	.align		4
.L_183:
        /*0450*/ 	.byte	0x04, 0x2f
        /*0452*/ 	.short	(.L_185 - .L_184)
	.align		4
.L_184:
        /*0454*/ 	.word	index@(_Z4ldluPfP14__nv_bfloat162)
        /*0458*/ 	.word	0x0000000c


	//----- nvinfo : EIATTR_FRAME_SIZE
	.align		4
.L_185:
        /*045c*/ 	.byte	0x04, 0x11
        /*045e*/ 	.short	(.L_187 - .L_186)
	.align		4
.L_186:
        /*0460*/ 	.word	index@(_Z4ldluPfP14__nv_bfloat162)
        /*0464*/ 	.word	0x00000000


	//----- nvinfo : EIATTR_REGCOUNT
	.align		4
.L_187:
        /*0468*/ 	.byte	0x04, 0x2f
        /*046a*/ 	.short	(.L_189 - .L_188)
	.align		4
.L_188:
        /*046c*/ 	.word	index@(_Z12low2bfloat16Pf14__nv_bfloat162)
        /*0470*/ 	.word	0x00000008


	//----- nvinfo : EIATTR_FRAME_SIZE
	.align		4
.L_189:
        /*0474*/ 	.byte	0x04, 0x11
        /*0476*/ 	.short	(.L_191 - .L_190)
	.align		4
.L_190:
        /*0478*/ 	.word	index@(_Z12low2bfloat16Pf14__nv_bfloat162)
        /*047c*/ 	.word	0x00000000


	//----- nvinfo : EIATTR_REGCOUNT
	.align		4
.L_191:
        /*0480*/ 	.byte	0x04, 0x2f
        /*0482*/ 	.short	(.L_193 - .L_192)
	.align		4
.L_192:
        /*0484*/ 	.word	index@(_Z13low2bfloat162Pf14__nv_bfloat162)
        /*0488*/ 	.word	0x0000000a


	//----- nvinfo : EIATTR_FRAME_SIZE
	.align		4
.L_193:
        /*048c*/ 	.byte	0x04, 0x11
        /*048e*/ 	.short	(.L_195 - .L_194)
	.align		4
.L_194:
        /*0490*/ 	.word	index@(_Z13low2bfloat162Pf14__nv_bfloat162)
        /*0494*/ 	.word	0x00000000


	//----- nvinfo : EIATTR_REGCOUNT
	.align		4
.L_195:
        /*0498*/ 	.byte	0x04, 0x2f
        /*049a*/ 	.short	(.L_197 - .L_196)
	.align		4
.L_196:
        /*049c*/ 	.word	index@(_Z14lows2bfloat162Pf14__nv_bfloat162S0_)
        /*04a0*/ 	.word	0x0000000a


	//----- nvinfo : EIATTR_FRAME_SIZE
	.align		4
.L_197:
        /*04a4*/ 	.byte	0x04, 0x11
        /*04a6*/ 	.short	(.L_199 - .L_198)
	.align		4
.L_198:
        /*04a8*/ 	.word	index@(_Z14lows2bfloat162Pf14__nv_bfloat162S0_)
        /*04ac*/ 	.word	0x00000000


	//----- nvinfo : EIATTR_REGCOUNT
	.align		4
.L_199:
        /*04b0*/ 	.byte	0x04, 0x2f
        /*04b2*/ 	.short	(.L_201 - .L_200)
	.align		4
.L_200:
        /*04b4*/ 	.word	index@(_Z4stcgPf13__nv_bfloat16PS0_)
        /*04b8*/ 	.word	0x0000000c


	//----- nvinfo : EIATTR_FRAME_SIZE
	.align		4
.L_201:
        /*04bc*/ 	.byte	0x04, 0x11
        /*04be*/ 	.short	(.L_203 - .L_202)
	.align		4
.L_202:
        /*04c0*/ 	.word	index@(_Z4stcgPf13__nv_bfloat16PS0_)
        /*04c4*/ 	.word	0x00000000


	//----- nvinfo : EIATTR_REGCOUNT
	.align		4
.L_203:
        /*04c8*/ 	.byte	0x04, 0x2f
        /*04ca*/ 	.short	(.L_205 - .L_204)
	.align		4
.L_204:
        /*04cc*/ 	.word	index@(_Z4stcgPf14__nv_bfloat162PS0_)
        /*04d0*/ 	.word	0x0000000e


	//----- nvinfo : EIATTR_FRAME_SIZE
	.align		4
.L_205:
        /*04d4*/ 	.byte	0x04, 0x11
        /*04d6*/ 	.short	(.L_207 - .L_206)
	.align		4
.L_206:
        /*04d8*/ 	.word	index@(_Z4stcgPf14__nv_bfloat162PS0_)
        /*04dc*/ 	.word	0x00000000


	//----- nvinfo : EIATTR_REGCOUNT
	.align		4
.L_207:
        /*04e0*/ 	.byte	0x04, 0x2f
        /*04e2*/ 	.short	(.L_209 - .L_208)
	.align		4
.L_208:
        /*04e4*/ 	.word	index@(_Z4stcsPf13__nv_bfloat16PS0_)
        /*04e8*/ 	.word	0x0000000c


	//----- nvinfo : EIATTR_FRAME_SIZE
	.align		4
.L_209:
        /*04ec*/ 	.byte	0x04, 0x11
        /*04ee*/ 	.short	(.L_211 - .L_210)
	.align		4
.L_210:
        /*04f0*/ 	.word	index@(_Z4stcsPf13__nv_bfloat16PS0_)
        /*04f4*/ 	.word	0x00000000


	//----- nvinfo : EIATTR_REGCOUNT
	.align		4
.L_211:
        /*04f8*/ 	.byte	0x04, 0x2f
        /*04fa*/ 	.short	(.L_213 - .L_212)
	.align		4
.L_212:
        /*04fc*/ 	.word	index@(_Z4stcsPf14__nv_bfloat162PS0_)
        /*0500*/ 	.word	0x0000000e


	//----- nvinfo : EIATTR_FRAME_SIZE
	.align		4
.L_213:
        /*0504*/ 	.byte	0x04, 0x11
        /*0506*/ 	.short	(.L_215 - .L_214)
	.align		4
.L_214:
        /*0508*/ 	.word	index@(_Z4stcsPf14__nv_bfloat162PS0_)
        /*050c*/ 	.word	0x00000000


	//----- nvinfo : EIATTR_REGCOUNT
	.align		4
.L_215:
        /*0510*/ 	.byte	0x04, 0x2f
        /*0512*/ 	.short	(.L_217 - .L_216)
	.align		4
.L_216:
        /*0514*/ 	.word	index@(_Z4stwbPf13__nv_bfloat16PS0_)
        /*0518*/ 	.word	0x0000000c


	//----- nvinfo : EIATTR_FRAME_SIZE
	.align		4
.L_217:
        /*051c*/ 	.byte	0x04, 0x11
        /*051e*/ 	.short	(.L_219 - .L_218)
	.align		4
.L_218:
        /*0520*/ 	.word	index@(_Z4stwbPf13__nv_bfloat16PS0_)
        /*0524*/ 	.word	0x00000000


	//----- nvinfo : EIATTR_REGCOUNT
	.align		4
.L_219:
        /*0528*/ 	.byte	0x04, 0x2f
        /*052a*/ 	.short	(.L_221 - .L_220)
	.align		4
.L_220:
        /*052c*/ 	.word	index@(_Z4stwbPf14__nv_bfloat162PS0_)
        /*0530*/ 	.word	0x0000000e


	//----- nvinfo : EIATTR_FRAME_SIZE
	.align		4
.L_221:
        /*0534*/ 	.byte	0x04, 0x11
        /*0536*/ 	.short	(.L_223 - .L_222)
	.align		4
.L_222:
        /*0538*/ 	.word	index@(_Z4stwbPf14__nv_bfloat162PS0_)
        /*053c*/ 	.word	0x00000000


	//----- nvinfo : EIATTR_REGCOUNT
	.align		4
.L_223:
        /*0540*/ 	.byte	0x04, 0x2f
        /*0542*/ 	.short	(.L_225 - .L_224)
	.align		4
.L_224:
        /*0544*/ 	.word	index@(_Z4stwtPf13__nv_bfloat16PS0_)
        /*0548*/ 	.word	0x0000000c


	//----- nvinfo : EIATTR_FRAME_SIZE
	.align		4
.L_225:
        /*054c*/ 	.byte	0x04, 0x11
        /*054e*/ 	.short	(.L_227 - .L_226)
	.align		4
.L_226:
        /*0550*/ 	.word	index@(_Z4stwtPf13__nv_bfloat16PS0_)
        /*0554*/ 	.word	0x00000000


	//----- nvinfo : EIATTR_REGCOUNT
	.align		4
.L_227:
        /*0558*/ 	.byte	0x04, 0x2f
        /*055a*/ 	.short	(.L_229 - .L_228)
	.align		4
.L_228:
        /*055c*/ 	.word	index@(_Z4stwtPf14__nv_bfloat162PS0_)
        /*0560*/ 	.word	0x0000000e


	//----- nvinfo : EIATTR_FRAME_SIZE
	.align		4
.L_229:
        /*0564*/ 	.byte	0x04, 0x11
        /*0566*/ 	.short	(.L_231 - .L_230)
	.align		4
.L_230:
        /*0568*/ 	.word	index@(_Z4stwtPf14__nv_bfloat162PS0_)
        /*056c*/ 	.word	0x00000000


	//----- nvinfo : EIATTR_MIN_STACK_SIZE
	.align		4
.L_231:
        /*0570*/ 	.byte	0x04, 0x12
        /*0572*/ 	.short	(.L_233 - .L_232)
	.align		4
.L_232:
        /*0574*/ 	.word	index@(_Z4stwtPf14__nv_bfloat162PS0_)
        /*0578*/ 	.word	0x00000000


	//----- nvinfo : EIATTR_MIN_STACK_SIZE
	.align		4
.L_233:
        /*057c*/ 	.byte	0x04, 0x12
        /*057e*/ 	.short	(.L_235 - .L_234)
	.align		4
.L_234:
        /*0580*/ 	.word	index@(_Z4stwtPf13__nv_bfloat16PS0_)
        /*0584*/ 	.word	0x00000000


	//----- nvinfo : EIATTR_MIN_STACK_SIZE
	.align		4
.L_235:
        /*0588*/ 	.byte	0x04, 0x12
        /*058a*/ 	.short	(.L_237 - .L_236)
	.align		4
.L_236:
        /*058c*/ 	.word	index@(_Z4stwbPf14__nv_bfloat162PS0_)
        /*0590*/ 	.word	0x00000000


	//----- nvinfo : EIATTR_MIN_STACK_SIZE
	.align		4
.L_237:
        /*0594*/ 	.byte	0x04, 0x12
        /*0596*/ 	.short	(.L_239 - .L_238)
	.align		4
.L_238:
        /*0598*/ 	.word	index@(_Z4stwbPf13__nv_bfloat16PS0_)
        /*059c*/ 	.word	0x00000000


	//----- nvinfo : EIATTR_MIN_STACK_SIZE
	.align		4
.L_239:
        /*05a0*/ 	.byte	0x04, 0x12
        /*05a2*/ 	.short	(.L_241 - .L_240)
	.align		4
.L_240:
        /*05a4*/ 	.word	index@(_Z4stcsPf14__nv_bfloat162PS0_)
        /*05a8*/ 	.word	0x00000000


	//----- nvinfo : EIATTR_MIN_STACK_SIZE
	.align		4
.L_241:
        /*05ac*/ 	.byte	0x04, 0x12
        /*05ae*/ 	.short	(.L_243 - .L_242)
	.align		4
.L_242:
        /*05b0*/ 	.word	index@(_Z4stcsPf13__nv_bfloat16PS0_)
        /*05b4*/ 	.word	0x00000000


	//----- nvinfo : EIATTR_MIN_STACK_SIZE
	.align		4
.L_243:
        /*05b8*/ 	.byte	0x04, 0x12
        /*05ba*/ 	.short	(.L_245 - .L_244)
	.align		4
.L_244:
        /*05bc*/ 	.word	index@(_Z4stcgPf14__nv_bfloat162PS0_)
        /*05c0*/ 	.word	0x00000000


	//----- nvinfo : EIATTR_MIN_STACK_SIZE
	.align		4
.L_245:
        /*05c4*/ 	.byte	0x04, 0x12
        /*05c6*/ 	.short	(.L_247 - .L_246)
	.align		4
.L_246:
        /*05c8*/ 	.word	index@(_Z4stcgPf13__nv_bfloat16PS0_)
        /*05cc*/ 	.word	0x00000000


	//----- nvinfo : EIATTR_MIN_STACK_SIZE
	.align		4
.L_247:
        /*05d0*/ 	.byte	0x04, 0x12
        /*05d2*/ 	.short	(.L_249 - .L_248)
	.align		4
.L_248:
        /*05d4*/ 	.word	index@(_Z14lows2bfloat162Pf14__nv_bfloat162S0_)
        /*05d8*/ 	.word	0x00000000


	//----- nvinfo : EIATTR_MIN_STACK_SIZE
	.align		4
.L_249:
        /*05dc*/ 	.byte	0x04, 0x12
        /*05de*/ 	.short	(.L_251 - .L_250)
	.align		4
.L_250:
        /*05e0*/ 	.word	index@(_Z13low2bfloat162Pf14__nv_bfloat162)
        /*05e4*/ 	.word	0x00000000


	//----- nvinfo : EIATTR_MIN_STACK_SIZE
	.align		4
.L_251:
        /*05e8*/ 	.byte	0x04, 0x12
        /*05ea*/ 	.short	(.L_253 - .L_252)
	.align		4
.L_252:
        /*05ec*/ 	.word	index@(_Z12low2bfloat16Pf14__nv_bfloat162)
        /*05f0*/ 	.word	0x00000000


	//----- nvinfo : EIATTR_MIN_STACK_SIZE
	.align		4
.L_253:
        /*05f4*/ 	.byte	0x04, 0x12
        /*05f6*/ 	.short	(.L_255 - .L_254)
	.align		4
.L_254:
        /*05f8*/ 	.word	index@(_Z4ldluPfP14__nv_bfloat162)
        /*05fc*/ 	.word	0x00000000


	//----- nvinfo : EIATTR_MIN_STACK_SIZE
	.align		4
.L_255:
        /*0600*/ 	.byte	0x04, 0x12
        /*0602*/ 	.short	(.L_257 - .L_256)
	.align		4
.L_256:
        /*0604*/ 	.word	index@(_Z4ldluPfP13__nv_bfloat16)
        /*0608*/ 	.word	0x00000000


	//----- nvinfo : EIATTR_MIN_STACK_SIZE
	.align		4
.L_257:
        /*060c*/ 	.byte	0x04, 0x12
        /*060e*/ 	.short	(.L_259 - .L_258)
	.align		4
.L_258:
        /*0610*/ 	.word	index@(_Z4ldcvPfP14__nv_bfloat162)
        /*0614*/ 	.word	0x00000000


	//----- nvinfo : EIATTR_MIN_STACK_SIZE
	.align		4
.L_259:
        /*0618*/ 	.byte	0x04, 0x12
        /*061a*/ 	.short	(.L_261 - .L_260)
	.align		4
.L_260:
        /*061c*/ 	.word	index@(_Z4ldcvPfP13__nv_bfloat16)
        /*0620*/ 	.word	0x00000000


	//----- nvinfo : EIATTR_MIN_STACK_SIZE
	.align		4
.L_261:
        /*0624*/ 	.byte	0x04, 0x12
        /*0626*/ 	.short	(.L_263 - .L_262)
	.align		4
.L_262:
        /*0628*/ 	.word	index@(_Z4ldcsPfP14__nv_bfloat162)
        /*062c*/ 	.word	0x00000000


	//----- nvinfo : EIATTR_MIN_STACK_SIZE
	.align		4
.L_263:
        /*0630*/ 	.byte	0x04, 0x12
        /*0632*/ 	.short	(.L_265 - .L_264)
	.align		4
.L_264:
        /*0634*/ 	.word	index@(_Z4ldcsPfP13__nv_bfloat16)
        /*0638*/ 	.word	0x00000000


	//----- nvinfo : EIATTR_MIN_STACK_SIZE
	.align		4
.L_265:
        /*063c*/ 	.byte	0x04, 0x12
        /*063e*/ 	.short	(.L_267 - .L_266)
	.align		4
.L_266:
        /*0640*/ 	.word	index@(_Z4ldcgPfP14__nv_bfloat162)
        /*0644*/ 	.word	0x00000000


	//----- nvinfo : EIATTR_MIN_STACK_SIZE
	.align		4
.L_267:
        /*0648*/ 	.byte	0x04, 0x12
        /*064a*/ 	.short	(.L_269 - .L_268)
	.align		4
.L_268:
        /*064c*/ 	.word	index@(_Z4ldcgPfP13__nv_bfloat16)
        /*0650*/ 	.word	0x00000000


	//----- nvinfo : EIATTR_MIN_STACK_SIZE
	.align		4
.L_269:
        /*0654*/ 	.byte	0x04, 0x12
        /*0656*/ 	.short	(.L_271 - .L_270)
	.align		4
.L_270:
        /*0658*/ 	.word	index@(_Z4ldcaPfP14__nv_bfloat162)
        /*065c*/ 	.word	0x00000000


	//----- nvinfo : EIATTR_MIN_STACK_SIZE
	.align		4
.L_271:
        /*0660*/ 	.byte	0x04, 0x12
        /*0662*/ 	.short	(.L_273 - .L_272)
	.align		4
.L_272:
        /*0664*/ 	.word	index@(_Z4ldcaPfP13__nv_bfloat16)
        /*0668*/ 	.word	0x00000000


	//----- nvinfo : EIATTR_MIN_STACK_SIZE
	.align		4
.L_273:
        /*066c*/ 	.byte	0x04, 0x12
        /*066e*/ 	.short	(.L_275 - .L_274)
	.align		4
.L_274:
        /*0670*/ 	.word	index@(_Z15highs2bfloat162Pf14__nv_bfloat162S0_)
        /*0674*/ 	.word	0x00000000


	//----- nvinfo : EIATTR_MIN_STACK_SIZE
	.align		4
.L_275:
        /*0678*/ 	.byte	0x04, 0x12
        /*067a*/ 	.short	(.L_277 - .L_276)
	.align		4
.L_276:
        /*067c*/ 	.word	index@(_Z14high2bfloat162Pf14__nv_bfloat162)
        /*0680*/ 	.word	0x00000000


	//----- nvinfo : EIATTR_MIN_STACK_SIZE
	.align		4
.L_277:
        /*0684*/ 	.byte	0x04, 0x12
        /*0686*/ 	.short	(.L_279 - .L_278)
	.align		4
.L_278:
        /*0688*/ 	.word	index@(_Z13high2bfloat16Pf14__nv_bfloat162)
        /*068c*/ 	.word	0x00000000


	//----- nvinfo : EIATTR_MIN_STACK_SIZE
	.align		4
.L_279:
        /*0690*/ 	.byte	0x04, 0x12
        /*0692*/ 	.short	(.L_281 - .L_280)
	.align		4
.L_280:
        /*0694*/ 	.word	index@(_Z16halves2bfloat162Pf13__nv_bfloat16S0_)
        /*0698*/ 	.word	0x00000000


	//----- nvinfo : EIATTR_MIN_STACK_SIZE
	.align		4
.L_281:
        /*069c*/ 	.byte	0x04, 0x12
        /*069e*/ 	.short	(.L_283 - .L_282)
	.align		4
.L_282:
        /*06a0*/ 	.word	index@(_Z19floats2bfloat162_rnPfff)
        /*06a4*/ 	.word	0x00000000


	//----- nvinfo : EIATTR_MIN_STACK_SIZE
	.align		4
.L_283:
        /*06a8*/ 	.byte	0x04, 0x12
        /*06aa*/ 	.short	(.L_285 - .L_284)
	.align		4
.L_284:
        /*06ac*/ 	.word	index@(_Z18float2bfloat162_rnPff)
        /*06b0*/ 	.word	0x00000000


	//----- nvinfo : EIATTR_MIN_STACK_SIZE
	.align		4
.L_285:
        /*06b4*/ 	.byte	0x04, 0x12
        /*06b6*/ 	.short	(.L_287 - .L_286)
	.align		4
.L_286:
        /*06b8*/ 	.word	index@(_Z14float2bfloat16Pff)
        /*06bc*/ 	.word	0x00000000


	//----- nvinfo : EIATTR_MIN_STACK_SIZE
	.align		4
.L_287:
        /*06c0*/ 	.byte	0x04, 0x12
        /*06c2*/ 	.short	(.L_289 - .L_288)
	.align		4
.L_288:
        /*06c4*/ 	.word	index@(_Z19float22bfloat162_rnPf6float2)
        /*06c8*/ 	.word	0x00000000


	//----- nvinfo : EIATTR_MIN_STACK_SIZE
	.align		4
.L_289:
        /*06cc*/ 	.byte	0x04, 0x12
        /*06ce*/ 	.short	(.L_291 - .L_290)
	.align		4
.L_290:
        /*06d0*/ 	.word	index@(_Z18bfloat162ushort_rzPt13__nv_bfloat16)
        /*06d4*/ 	.word	0x00000000


	//----- nvinfo : EIATTR_MIN_STACK_SIZE
	.align		4
.L_291:
        /*06d8*/ 	.byte	0x04, 0x12
        /*06da*/ 	.short	(.L_293 - .L_292)
	.align		4
.L_292:
        /*06dc*/ 	.word	index@(_Z18bfloat162ushort_ruPt13__nv_bfloat16)
        /*06e0*/ 	.word	0x00000000


	//----- nvinfo : EIATTR_MIN_STACK_SIZE
	.align		4
.L_293:
        /*06e4*/ 	.byte	0x04, 0x12
        /*06e6*/ 	.short	(.L_295 - .L_294)
	.align		4
.L_294:
        /*06e8*/ 	.word	index@(_Z18bfloat162ushort_rnPt13__nv_bfloat16)
        /*06ec*/ 	.word	0x00000000


	//----- nvinfo : EIATTR_MIN_STACK_SIZE
	.align		4
.L_295:
        /*06f0*/ 	.byte	0x04, 0x12
        /*06f2*/ 	.short	(.L_297 - .L_296)
	.align		4
.L_296:
        /*06f4*/ 	.word	index@(_Z18bfloat162ushort_rdPt13__nv_bfloat16)
        /*06f8*/ 	.word	0x00000000


	//----- nvinfo : EIATTR_MIN_STACK_SIZE
	.align		4
.L_297:
        /*06fc*/ 	.byte	0x04, 0x12
        /*06fe*/ 	.short	(.L_299 - .L_298)
	.align		4
.L_298:
        /*0700*/ 	.word	index@(_Z15bfloat162ull_rzPy13__nv_bfloat16)
        /*0704*/ 	.word	0x00000000


	//----- nvinfo : EIATTR_MIN_STACK_SIZE
	.align		4
.L_299:
        /*0708*/ 	.byte	0x04, 0x12
        /*070a*/ 	.short	(.L_301 - .L_300)
	.align		4
.L_300:
        /*070c*/ 	.word	index@(_Z15bfloat162ull_ruPy13__nv_bfloat16)
        /*0710*/ 	.word	0x00000000


	//----- nvinfo : EIATTR_MIN_STACK_SIZE
	.align		4
.L_301:
        /*0714*/ 	.byte	0x04, 0x12
        /*0716*/ 	.short	(.L_303 - .L_302)
	.align		4
.L_302:
        /*0718*/ 	.word	index@(_Z15bfloat162ull_rnPy13__nv_bfloat16)
        /*071c*/ 	.word	0x00000000


	//----- nvinfo : EIATTR_MIN_STACK_SIZE
	.align		4
.L_303:
        /*0720*/ 	.byte	0x04, 0x12
        /*0722*/ 	.short	(.L_305 - .L_304)
	.align		4
.L_304:
        /*0724*/ 	.word	index@(_Z15bfloat162ull_rdPy13__nv_bfloat16)
        /*0728*/ 	.word	0x00000000


	//----- nvinfo : EIATTR_MIN_STACK_SIZE
	.align		4
.L_305:
        /*072c*/ 	.byte	0x04, 0x12
        /*072e*/ 	.short	(.L_307 - .L_306)
	.align		4
.L_306:
        /*0730*/ 	.word	index@(_Z16bfloat162uint_rzPj13__nv_bfloat16)
        /*0734*/ 	.word	0x00000000


	//----- nvinfo : EIATTR_MIN_STACK_SIZE
	.align		4
.L_307:
        /*0738*/ 	.byte	0x04, 0x12
        /*073a*/ 	.short	(.L_309 - .L_308)
	.align		4
.L_308:
        /*073c*/ 	.word	index@(_Z16bfloat162uint_ruPj13__nv_bfloat16)
        /*0740*/ 	.word	0x00000000


	//----- nvinfo : EIATTR_MIN_STACK_SIZE
	.align		4
.L_309:
        /*0744*/ 	.byte	0x04, 0x12
        /*0746*/ 	.short	(.L_311 - .L_310)
	.align		4
.L_310:
        /*0748*/ 	.word	index@(_Z16bfloat162uint_rnPj13__nv_bfloat16)
        /*074c*/ 	.word	0x00000000


	//----- nvinfo : EIATTR_MIN_STACK_SIZE
	.align		4
.L_311:
        /*0750*/ 	.byte	0x04, 0x12
        /*0752*/ 	.short	(.L_313 - .L_312)
	.align		4
.L_312:
        /*0754*/ 	.word	index@(_Z16bfloat162uint_rdPj13__nv_bfloat16)
        /*0758*/ 	.word	0x00000000


	//----- nvinfo : EIATTR_MIN_STACK_SIZE
	.align		4
.L_313:
        /*075c*/ 	.byte	0x04, 0x12
        /*075e*/ 	.short	(.L_315 - .L_314)
	.align		4
.L_314:
        /*0760*/ 	.word	index@(_Z17bfloat162short_rzPs13__nv_bfloat16)
        /*0764*/ 	.word	0x00000000


	//----- nvinfo : EIATTR_MIN_STACK_SIZE
	.align		4
.L_315:
        /*0768*/ 	.byte	0x04, 0x12
        /*076a*/ 	.short	(.L_317 - .L_316)
	.align		4
.L_316:
        /*076c*/ 	.word	index@(_Z17bfloat162short_ruPs13__nv_bfloat16)
        /*0770*/ 	.word	0x00000000


	//----- nvinfo : EIATTR_MIN_STACK_SIZE
	.align		4
.L_317:
        /*0774*/ 	.byte	0x04, 0x12
        /*0776*/ 	.short	(.L_319 - .L_318)
	.align		4
.L_318:
        /*0778*/ 	.word	index@(_Z17bfloat162short_rnPs13__nv_bfloat16)
        /*077c*/ 	.word	0x00000000


	//----- nvinfo : EIATTR_MIN_STACK_SIZE
	.align		4
.L_319:
        /*0780*/ 	.byte	0x04, 0x12
        /*0782*/ 	.short	(.L_321 - .L_320)
	.align		4
.L_320:
        /*0784*/ 	.word	index@(_Z17bfloat162short_rdPs13__nv_bfloat16)
        /*0788*/ 	.word	0x00000000


	//----- nvinfo : EIATTR_MIN_STACK_SIZE
	.align		4
.L_321:
        /*078c*/ 	.byte	0x04, 0x12
        /*078e*/ 	.short	(.L_323 - .L_322)
	.align		4
.L_322:
        /*0790*/ 	.word	index@(_Z14bfloat162ll_rzPx13__nv_bfloat16)
        /*0794*/ 	.word	0x00000000


	//----- nvinfo : EIATTR_MIN_STACK_SIZE
	.align		4
.L_323:
        /*0798*/ 	.byte	0x04, 0x12
        /*079a*/ 	.short	(.L_325 - .L_324)
	.align		4
.L_324:
        /*079c*/ 	.word	index@(_Z14bfloat162ll_ruPx13__nv_bfloat16)
        /*07a0*/ 	.word	0x00000000


	//----- nvinfo : EIATTR_MIN_STACK_SIZE
	.align		4
.L_325:
        /*07a4*/ 	.byte	0x04, 0x12
        /*07a6*/ 	.short	(.L_327 - .L_326)
	.align		4
.L_326:
        /*07a8*/ 	.word	index@(_Z14bfloat162ll_rnPx13__nv_bfloat16)
        /*07ac*/ 	.word	0x00000000


	//----- nvinfo : EIATTR_MIN_STACK_SIZE
	.align		4
.L_327:
        /*07b0*/ 	.byte	0x04, 0x12
        /*07b2*/ 	.short	(.L_329 - .L_328)
	.align		4
.L_328:
        /*07b4*/ 	.word	index@(_Z14bfloat162ll_rdPx13__nv_bfloat16)
        /*07b8*/ 	.word	0x00000000


	//----- nvinfo : EIATTR_MIN_STACK_SIZE
	.align		4
.L_329:
        /*07bc*/ 	.byte	0x04, 0x12
        /*07be*/ 	.short	(.L_331 - .L_330)
	.align		4
.L_330:
        /*07c0*/ 	.word	index@(_Z15bfloat162int_rzPi13__nv_bfloat16)
        /*07c4*/ 	.word	0x00000000


	//----- nvinfo : EIATTR_MIN_STACK_SIZE
	.align		4
.L_331:
        /*07c8*/ 	.byte	0x04, 0x12
        /*07ca*/ 	.short	(.L_333 - .L_332)
	.align		4
.L_332:
        /*07cc*/ 	.word	index@(_Z15bfloat162int_ruPi13__nv_bfloat16)
        /*07d0*/ 	.word	0x00000000


	//----- nvinfo : EIATTR_MIN_STACK_SIZE
	.align		4
.L_333:
        /*07d4*/ 	.byte	0x04, 0x12
        /*07d6*/ 	.short	(.L_335 - .L_334)
	.align		4
.L_334:
        /*07d8*/ 	.word	index@(_Z15bfloat162int_rnPi13__nv_bfloat16)
        /*07dc*/ 	.word	0x00000000


	//----- nvinfo : EIATTR_MIN_STACK_SIZE
	.align		4
.L_335:
        /*07e0*/ 	.byte	0x04, 0x12
        /*07e2*/ 	.short	(.L_337 - .L_336)
	.align		4
.L_336:
        /*07e4*/ 	.word	index@(_Z15bfloat162int_rdPi13__nv_bfloat16)
        /*07e8*/ 	.word	0x00000000


	//----- nvinfo : EIATTR_MIN_STACK_SIZE
	.align		4
.L_337:
        /*07ec*/ 	.byte	0x04, 0x12
        /*07ee*/ 	.short	(.L_339 - .L_338)
	.align		4
.L_338:
        /*07f0*/ 	.word	index@(_Z14bfloat162floatPf13__nv_bfloat16)
        /*07f4*/ 	.word	0x00000000


	//----- nvinfo : EIATTR_MIN_STACK_SIZE
	.align		4
.L_339:
        /*07f8*/ 	.byte	0x04, 0x12
        /*07fa*/ 	.short	(.L_341 - .L_340)
	.align		4
.L_340:
        /*07fc*/ 	.word	index@(_Z18bfloat162bfloat162Pf13__nv_bfloat16)
        /*0800*/ 	.word	0x00000000


	//----- nvinfo : EIATTR_MIN_STACK_SIZE
	.align		4
.L_341:
        /*0804*/ 	.byte	0x04, 0x12
        /*0806*/ 	.short	(.L_343 - .L_342)
	.align		4
.L_342:
        /*0808*/ 	.word	index@(_Z16bfloat1622float2Pf14__nv_bfloat162)
        /*080c*/ 	.word	0x00000000


	//----- nvinfo : EIATTR_MIN_STACK_SIZE
	.align		4
.L_343:
        /*0810*/ 	.byte	0x04, 0x12
        /*0812*/ 	.short	(.L_345 - .L_344)
	.align		4
.L_344:
        /*0814*/ 	.word	index@(_Z8setValueP14__nv_bfloat162S_)
        /*0818*/ 	.word	0x00000000


	//----- nvinfo : EIATTR_MIN_STACK_SIZE
	.align		4
.L_345:
        /*081c*/ 	.byte	0x04, 0x12
        /*081e*/ 	.short	(.L_347 - .L_346)
	.align		4
.L_346:
        /*0820*/ 	.word	index@(_Z8setValueP13__nv_bfloat16S_)
        /*0824*/ 	.word	0x00000000
.L_347:


//--------------------- .nv.compat                --------------------------
	.section	.nv.compat,"",@"SHT_CUDA_COMPAT_INFO"
	.align	4
        /*0000*/ 	.byte	0x02, 0x09, 0x00, 0x00, 0x02, 0x02, 0x01, 0x00, 0x02, 0x05, 0x05, 0x00, 0x03, 0x07, 0x01, 0x01
        /*0010*/ 	.byte	0x02, 0x03, 0x00, 0x00, 0x02, 0x06, 0x01, 0x00, 0x04, 0x0b, 0x08, 0x00, 0x09, 0x00, 0x00, 0x00
        /*0020*/ 	.byte	0x00, 0x00, 0x00, 0x00


//--------------------- .nv.info._Z4stwtPf14__nv_bfloat162PS0_ --------------------------
	.section	.nv.info._Z4stwtPf14__nv_bfloat162PS0_,"",@"SHT_CUDA_INFO"
	.sectionflags	@""
	.align	4


	//----- nvinfo : EIATTR_CUDA_API_VERSION
	.align		4
        /*0000*/ 	.byte	0x04, 0x37
        /*0002*/ 	.short	(.L_349 - .L_348)
.L_348:
        /*0004*/ 	.word	0x00000082


	//----- nvinfo : EIATTR_KPARAM_INFO
	.align		4
.L_349:
        /*0008*/ 	.byte	0x04, 0x17
        /*000a*/ 	.short	(.L_351 - .L_350)
.L_350:
        /*000c*/ 	.word	0x00000000
        /*0010*/ 	.short	0x0002
        /*0012*/ 	.short	0x0010
        /*0014*/ 	.byte	0x00, 0xf5, 0x21, 0x00


	//----- nvinfo : EIATTR_KPARAM_INFO
	.align		4
.L_351:
        /*0018*/ 	.byte	0x04, 0x17
        /*001a*/ 	.short	(.L_353 - .L_352)
.L_352:
        /*001c*/ 	.word	0x00000000
        /*0020*/ 	.short	0x0001
        /*0022*/ 	.short	0x0008
        /*0024*/ 	.byte	0x00, 0xf0, 0x11, 0x00


	//----- nvinfo : EIATTR_KPARAM_INFO
	.align		4
.L_353:
        /*0028*/ 	.byte	0x04, 0x17
        /*002a*/ 	.short	(.L_355 - .L_354)
.L_354:
        /*002c*/ 	.word	0x00000000
        /*0030*/ 	.short	0x0000
        /*0032*/ 	.short	0x0000
        /*0034*/ 	.byte	0x00, 0xf5, 0x21, 0x00


	//----- nvinfo : EIATTR_SPARSE_MMA_MASK
	.align		4
.L_355:
        /*0038*/ 	.byte	0x03, 0x50
        /*003a*/ 	.short	0x0000


	//----- nvinfo : EIATTR_MAXREG_COUNT
	.align		4
        /*003c*/ 	.byte	0x03, 0x1b
        /*003e*/ 	.short	0x00ff


	//----- nvinfo : EIATTR_MERCURY_ISA_VERSION
	.align		4
        /*0040*/ 	.byte	0x03, 0x5f
        /*0042*/ 	.short	0x0101


	//----- nvinfo : EIATTR_VRC_CTA_INIT_COUNT
	.align		4
        /*0044*/ 	.byte	0x02, 0x4a
	.zero		1
	.zero		1


	//----- nvinfo : EIATTR_EXIT_INSTR_OFFSETS
	.align		4
        /*0048*/ 	.byte	0x04, 0x1c
        /*004a*/ 	.short	(.L_357 - .L_356)


	//   ....[0]....
.L_356:
        /*004c*/ 	.word	0x000000c0


	//----- nvinfo : EIATTR_CBANK_PARAM_SIZE
	.align		4
.L_357:
        /*0050*/ 	.byte	0x03, 0x19
        /*0052*/ 	.short	0x0018


	//----- nvinfo : EIATTR_PARAM_CBANK
	.align		4
        /*0054*/ 	.byte	0x04, 0x0a
        /*0056*/ 	.short	(.L_359 - .L_358)
	.align		4
.L_358:
        /*0058*/ 	.word	index@(.nv.constant0._Z4stwtPf14__nv_bfloat162PS0_)
        /*005c*/ 	.short	0x0380
        /*005e*/ 	.short	0x0018


	//----- nvinfo : EIATTR_SW_WAR
	.align		4
.L_359:
        /*0060*/ 	.byte	0x04, 0x36
        /*0062*/ 	.short	(.L_361 - .L_360)
.L_360:
        /*0064*/ 	.word	0x00000008
.L_361:


//--------------------- .nv.info._Z4stwtPf13__nv_bfloat16PS0_ --------------------------
	.section	.nv.info._Z4stwtPf13__nv_bfloat16PS0_,"",@"SHT_CUDA_INFO"
	.sectionflags	@""
	.align	4


	//----- nvinfo : EIATTR_CUDA_API_VERSION
	.align		4
        /*0000*/ 	.byte	0x04, 0x37
        /*0002*/ 	.short	(.L_363 - .L_362)
.L_362:
        /*0004*/ 	.word	0x00000082


	//----- nvinfo : EIATTR_KPARAM_INFO
	.align		4
.L_363:
        /*0008*/ 	.byte	0x04, 0x17
        /*000a*/ 	.short	(.L_365 - .L_364)
.L_364:
        /*000c*/ 	.word	0x00000000
        /*0010*/ 	.short	0x0002
        /*0012*/ 	.short	0x0010
        /*0014*/ 	.byte	0x00, 0xf5, 0x21, 0x00


	//----- nvinfo : EIATTR_KPARAM_INFO
	.align		4
.L_365:
        /*0018*/ 	.byte	0x04, 0x17
        /*001a*/ 	.short	(.L_367 - .L_366)
.L_366:
        /*001c*/ 	.word	0x00000000
        /*0020*/ 	.short	0x0001
        /*0022*/ 	.short	0x0008
        /*0024*/ 	.byte	0x00, 0xf0, 0x09, 0x00


	//----- nvinfo : EIATTR_KPARAM_INFO
	.align		4
.L_367:
        /*0028*/ 	.byte	0x04, 0x17
        /*002a*/ 	.short	(.L_369 - .L_368)
.L_368:
        /*002c*/ 	.word	0x00000000
        /*0030*/ 	.short	0x0000
        /*0032*/ 	.short	0x0000
        /*0034*/ 	.byte	0x00, 0xf5, 0x21, 0x00


	//----- nvinfo : EIATTR_SPARSE_MMA_MASK
	.align		4
.L_369:
        /*0038*/ 	.byte	0x03, 0x50
        /*003a*/ 	.short	0x0000


	//----- nvinfo : EIATTR_MAXREG_COUNT
	.align		4
        /*003c*/ 	.byte	0x03, 0x1b
        /*003e*/ 	.short	0x00ff


	//----- nvinfo : EIATTR_MERCURY_ISA_VERSION
	.align		4
        /*0040*/ 	.byte	0x03, 0x5f
        /*0042*/ 	.short	0x0101


	//----- nvinfo : EIATTR_VRC_CTA_INIT_COUNT
	.align		4
        /*0044*/ 	.byte	0x02, 0x4a
	.zero		1
	.zero		1


	//----- nvinfo : EIATTR_EXIT_INSTR_OFFSETS
	.align		4
        /*0048*/ 	.byte	0x04, 0x1c
        /*004a*/ 	.short	(.L_371 - .L_370)


	//   ....[0]....
.L_370:
        /*004c*/ 	.word	0x00000090


	//----- nvinfo : EIATTR_CBANK_PARAM_SIZE
	.align		4
.L_371:
        /*0050*/ 	.byte	0x03, 0x19
        /*0052*/ 	.short	0x0018


	//----- nvinfo : EIATTR_PARAM_CBANK
	.align		4
        /*0054*/ 	.byte	0x04, 0x0a
        /*0056*/ 	.short	(.L_373 - .L_372)
	.align		4
.L_372:
        /*0058*/ 	.word	index@(.nv.constant0._Z4stwtPf13__nv_bfloat16PS0_)
        /*005c*/ 	.short	0x0380
        /*005e*/ 	.short	0x0018


	//----- nvinfo : EIATTR_SW_WAR
	.align		4
.L_373:
        /*0060*/ 	.byte	0x04, 0x36
        /*0062*/ 	.short	(.L_375 - .L_374)
.L_374:
        /*0064*/ 	.word	0x00000008
.L_375:


//--------------------- .nv.info._Z4stwbPf14__nv_bfloat162PS0_ --------------------------
	.section	.nv.info._Z4stwbPf14__nv_bfloat162PS0_,"",@"SHT_CUDA_INFO"
	.sectionflags	@""
	.align	4


	//----- nvinfo : EIATTR_CUDA_API_VERSION
	.align		4
        /*0000*/ 	.byte	0x04, 0x37
        /*0002*/ 	.short	(.L_377 - .L_376)
.L_376:
        /*0004*/ 	.word	0x00000082


	//----- nvinfo : EIATTR_KPARAM_INFO
	.align		4
.L_377:
        /*0008*/ 	.byte	0x04, 0x17
        /*000a*/ 	.short	(.L_379 - .L_378)
.L_378:
        /*000c*/ 	.word	0x00000000
        /*0010*/ 	.short	0x0002
        /*0012*/ 	.short	0x0010
        /*0014*/ 	.byte	0x00, 0xf5, 0x21, 0x00


	//----- nvinfo : EIATTR_KPARAM_INFO
	.align		4
.L_379:
        /*0018*/ 	.byte	0x04, 0x17
        /*001a*/ 	.short	(.L_381 - .L_380)
.L_380:
        /*001c*/ 	.word	0x00000000
        /*0020*/ 	.short	0x0001
        /*0022*/ 	.short	0x0008
        /*0024*/ 	.byte	0x00, 0xf0, 0x11, 0x00


	//----- nvinfo : EIATTR_KPARAM_INFO
	.align		4
.L_381:
        /*0028*/ 	.byte	0x04, 0x17
        /*002a*/ 	.short	(.L_383 - .L_382)
.L_382:
        /*002c*/ 	.word	0x00000000
        /*0030*/ 	.short	0x0000
        /*0032*/ 	.short	0x0000
        /*0034*/ 	.byte	0x00, 0xf5, 0x21, 0x00


	//----- nvinfo : EIATTR_SPARSE_MMA_MASK
	.align		4
.L_383:
        /*0038*/ 	.byte	0x03, 0x50
        /*003a*/ 	.short	0x0000


	//----- nvinfo : EIATTR_MAXREG_COUNT
	.align		4
        /*003c*/ 	.byte	0x03, 0x1b
        /*003e*/ 	.short	0x00ff


	//----- nvinfo : EIATTR_MERCURY_ISA_VERSION
	.align		4
        /*0040*/ 	.byte	0x03, 0x5f
        /*0042*/ 	.short	0x0101


	//----- nvinfo : EIATTR_VRC_CTA_INIT_COUNT
	.align		4
        /*0044*/ 	.byte	0x02, 0x4a
	.zero		1
	.zero		1


	//----- nvinfo : EIATTR_EXIT_INSTR_OFFSETS
	.align		4
        /*0048*/ 	.byte	0x04, 0x1c
        /*004a*/ 	.short	(.L_385 - .L_384)


	//   ....[0]....
.L_384:
        /*004c*/ 	.word	0x000000c0


	//----- nvinfo : EIATTR_CBANK_PARAM_SIZE
	.align		4
.L_385:
        /*0050*/ 	.byte	0x03, 0x19
        /*0052*/ 	.short	0x0018


	//----- nvinfo : EIATTR_PARAM_CBANK
	.align		4
        /*0054*/ 	.byte	0x04, 0x0a
        /*0056*/ 	.short	(.L_387 - .L_386)
	.align		4
.L_386:
        /*0058*/ 	.word	index@(.nv.constant0._Z4stwbPf14__nv_bfloat162PS0_)
        /*005c*/ 	.short	0x0380
        /*005e*/ 	.short	0x0018


	//----- nvinfo : EIATTR_SW_WAR
	.align		4
.L_387:
        /*0060*/ 	.byte	0x04, 0x36
        /*0062*/ 	.short	(.L_389 - .L_388)
.L_388:
        /*0064*/ 	.word	0x00000008
.L_389:


//--------------------- .nv.info._Z4stwbPf13__nv_bfloat16PS0_ --------------------------
	.section	.nv.info._Z4stwbPf13__nv_bfloat16PS0_,"",@"SHT_CUDA_INFO"
	.sectionflags	@""
	.align	4


	//----- nvinfo : EIATTR_CUDA_API_VERSION
	.align		4
        /*0000*/ 	.byte	0x04, 0x37
        /*0002*/ 	.short	(.L_391 - .L_390)
.L_390:
        /*0004*/ 	.word	0x00000082


	//----- nvinfo : EIATTR_KPARAM_INFO
	.align		4
.L_391:
        /*0008*/ 	.byte	0x04, 0x17
        /*000a*/ 	.short	(.L_393 - .L_392)
.L_392:
        /*000c*/ 	.word	0x00000000
        /*0010*/ 	.short	0x0002
        /*0012*/ 	.short	0x0010
        /*0014*/ 	.byte	0x00, 0xf5, 0x21, 0x00


	//----- nvinfo : EIATTR_KPARAM_INFO
	.align		4
.L_393:
        /*0018*/ 	.byte	0x04, 0x17
        /*001a*/ 	.short	(.L_395 - .L_394)
.L_394:
        /*001c*/ 	.word	0x00000000
        /*0020*/ 	.short	0x0001
        /*0022*/ 	.short	0x0008
        /*0024*/ 	.byte	0x00, 0xf0, 0x09, 0x00


	//----- nvinfo : EIATTR_KPARAM_INFO
	.align		4
.L_395:
        /*0028*/ 	.byte	0x04, 0x17
        /*002a*/ 	.short	(.L_397 - .L_396)
.L_396:
        /*002c*/ 	.word	0x00000000
        /*0030*/ 	.short	0x0000
        /*0032*/ 	.short	0x0000
        /*0034*/ 	.byte	0x00, 0xf5, 0x21, 0x00


	//----- nvinfo : EIATTR_SPARSE_MMA_MASK
	.align		4
.L_397:
        /*0038*/ 	.byte	0x03, 0x50
        /*003a*/ 	.short	0x0000


	//----- nvinfo : EIATTR_MAXREG_COUNT
	.align		4
        /*003c*/ 	.byte	0x03, 0x1b
        /*003e*/ 	.short	0x00ff


	//----- nvinfo : EIATTR_MERCURY_ISA_VERSION
	.align		4
        /*0040*/ 	.byte	0x03, 0x5f
        /*0042*/ 	.short	0x0101


	//----- nvinfo : EIATTR_VRC_CTA_INIT_COUNT
	.align		4
        /*0044*/ 	.byte	0x02, 0x4a
	.zero		1
	.zero		1


	//----- nvinfo : EIATTR_EXIT_INSTR_OFFSETS
	.align		4
        /*0048*/ 	.byte	0x04, 0x1c
        /*004a*/ 	.short	(.L_399 - .L_398)


	//   ....[0]....
.L_398:
        /*004c*/ 	.word	0x00000090


	//----- nvinfo : EIATTR_CBANK_PARAM_SIZE
	.align		4
.L_399:
        /*0050*/ 	.byte	0x03, 0x19
        /*0052*/ 	.short	0x0018


	//----- nvinfo : EIATTR_PARAM_CBANK
	.align		4
        /*0054*/ 	.byte	0x04, 0x0a
        /*0056*/ 	.short	(.L_401 - .L_400)
	.align		4
.L_400:
        /*0058*/ 	.word	index@(.nv.constant0._Z4stwbPf13__nv_bfloat16PS0_)
        /*005c*/ 	.short	0x0380
        /*005e*/ 	.short	0x0018


	//----- nvinfo : EIATTR_SW_WAR
	.align		4
.L_401:
        /*0060*/ 	.byte	0x04, 0x36
        /*0062*/ 	.short	(.L_403 - .L_402)
.L_402:
        /*0064*/ 	.word	0x00000008
.L_403:


//--------------------- .nv.info._Z4stcsPf14__nv_bfloat162PS0_ --------------------------
	.section	.nv.info._Z4stcsPf14__nv_bfloat162PS0_,"",@"SHT_CUDA_INFO"
	.sectionflags	@""
	.align	4


	//----- nvinfo : EIATTR_CUDA_API_VERSION
	.align		4
        /*0000*/ 	.byte	0x04, 0x37
        /*0002*/ 	.short	(.L_405 - .L_404)
.L_404:
        /*0004*/ 	.word	0x00000082


	//----- nvinfo : EIATTR_KPARAM_INFO
	.align		4
.L_405:
        /*0008*/ 	.byte	0x04, 0x17
        /*000a*/ 	.short	(.L_407 - .L_406)
.L_406:
        /*000c*/ 	.word	0x00000000
        /*0010*/ 	.short	0x0002
        /*0012*/ 	.short	0x0010
        /*0014*/ 	.byte	0x00, 0xf5, 0x21, 0x00


	//----- nvinfo : EIATTR_KPARAM_INFO
	.align		4
.L_407:
        /*0018*/ 	.byte	0x04, 0x17
        /*001a*/ 	.short	(.L_409 - .L_408)
.L_408:
        /*001c*/ 	.word	0x00000000
        /*0020*/ 	.short	0x0001
        /*0022*/ 	.short	0x0008
        /*0024*/ 	.byte	0x00, 0xf0, 0x11, 0x00


	//----- nvinfo : EIATTR_KPARAM_INFO
	.align		4
.L_409:
        /*0028*/ 	.byte	0x04, 0x17
        /*002a*/ 	.short	(.L_411 - .L_410)
.L_410:
        /*002c*/ 	.word	0x00000000
        /*0030*/ 	.short	0x0000
        /*0032*/ 	.short	0x0000
        /*0034*/ 	.byte	0x00, 0xf5, 0x21, 0x00


	//----- nvinfo : EIATTR_SPARSE_MMA_MASK
	.align		4
.L_411:
        /*0038*/ 	.byte	0x03, 0x50
        /*003a*/ 	.short	0x0000


	//----- nvinfo : EIATTR_MAXREG_COUNT
	.align		4
        /*003c*/ 	.byte	0x03, 0x1b
        /*003e*/ 	.short	0x00ff


	//----- nvinfo : EIATTR_MERCURY_ISA_VERSION
	.align		4
        /*0040*/ 	.byte	0x03, 0x5f
        /*0042*/ 	.short	0x0101


	//----- nvinfo : EIATTR_VRC_CTA_INIT_COUNT
	.align		4
        /*0044*/ 	.byte	0x02, 0x4a
	.zero		1
	.zero		1


	//----- nvinfo : EIATTR_EXIT_INSTR_OFFSETS
	.align		4
        /*0048*/ 	.byte	0x04, 0x1c
        /*004a*/ 	.short	(.L_413 - .L_412)


	//   ....[0]....
.L_412:
        /*004c*/ 	.word	0x000000c0


	//----- nvinfo : EIATTR_CBANK_PARAM_SIZE
	.align		4
.L_413:
        /*0050*/ 	.byte	0x03, 0x19
        /*0052*/ 	.short	0x0018


	//----- nvinfo : EIATTR_PARAM_CBANK
	.align		4
        /*0054*/ 	.byte	0x04, 0x0a
        /*0056*/ 	.short	(.L_415 - .L_414)
	.align		4
.L_414:
        /*0058*/ 	.word	index@(.nv.constant0._Z4stcsPf14__nv_bfloat162PS0_)
        /*005c*/ 	.short	0x0380
        /*005e*/ 	.short	0x0018


	//----- nvinfo : EIATTR_SW_WAR
	.align		4
.L_415:
        /*0060*/ 	.byte	0x04, 0x36
        /*0062*/ 	.short	(.L_417 - .L_416)
.L_416:
        /*0064*/ 	.word	0x00000008
.L_417:


//--------------------- .nv.info._Z4stcsPf13__nv_bfloat16PS0_ --------------------------
	.section	.nv.info._Z4stcsPf13__nv_bfloat16PS0_,"",@"SHT_CUDA_INFO"
	.sectionflags	@""
	.align	4


	//----- nvinfo : EIATTR_CUDA_API_VERSION
	.align		4
        /*0000*/ 	.byte	0x04, 0x37
        /*0002*/ 	.short	(.L_419 - .L_418)
.L_418:
        /*0004*/ 	.word	0x00000082


	//----- nvinfo : EIATTR_KPARAM_INFO
	.align		4
.L_419:
        /*0008*/ 	.byte	0x04, 0x17
        /*000a*/ 	.short	(.L_421 - .L_420)
.L_420:
        /*000c*/ 	.word	0x00000000
        /*0010*/ 	.short	0x0002
        /*0012*/ 	.short	0x0010
        /*0014*/ 	.byte	0x00, 0xf5, 0x21, 0x00


	//----- nvinfo : EIATTR_KPARAM_INFO
	.align		4
.L_421:
        /*0018*/ 	.byte	0x04, 0x17
        /*001a*/ 	.short	(.L_423 - .L_422)
.L_422:
        /*001c*/ 	.word	0x00000000
        /*0020*/ 	.short	0x0001
        /*0022*/ 	.short	0x0008
        /*0024*/ 	.byte	0x00, 0xf0, 0x09, 0x00


	//----- nvinfo : EIATTR_KPARAM_INFO
	.align		4
.L_423:
        /*0028*/ 	.byte	0x04, 0x17
        /*002a*/ 	.short	(.L_425 - .L_424)
.L_424:
        /*002c*/ 	.word	0x00000000
        /*0030*/ 	.short	0x0000
        /*0032*/ 	.short	0x0000
        /*0034*/ 	.byte	0x00, 0xf5, 0x21, 0x00


	//----- nvinfo : EIATTR_SPARSE_MMA_MASK
	.align		4
.L_425:
        /*0038*/ 	.byte	0x03, 0x50
        /*003a*/ 	.short	0x0000


	//----- nvinfo : EIATTR_MAXREG_COUNT
	.align		4
        /*003c*/ 	.byte	0x03, 0x1b
        /*003e*/ 	.short	0x00ff


	//----- nvinfo : EIATTR_MERCURY_ISA_VERSION
	.align		4
        /*0040*/ 	.byte	0x03, 0x5f
        /*0042*/ 	.short	0x0101


	//----- nvinfo : EIATTR_VRC_CTA_INIT_COUNT
	.align		4
        /*0044*/ 	.byte	0x02, 0x4a
	.zero		1
	.zero		1


	//----- nvinfo : EIATTR_EXIT_INSTR_OFFSETS
	.align		4
        /*0048*/ 	.byte	0x04, 0x1c
        /*004a*/ 	.short	(.L_427 - .L_426)


	//   ....[0]....
.L_426:
        /*004c*/ 	.word	0x00000090


	//----- nvinfo : EIATTR_CBANK_PARAM_SIZE
	.align		4
.L_427:
        /*0050*/ 	.byte	0x03, 0x19
        /*0052*/ 	.short	0x0018


	//----- nvinfo : EIATTR_PARAM_CBANK
	.align		4
        /*0054*/ 	.byte	0x04, 0x0a
        /*0056*/ 	.short	(.L_429 - .L_428)
	.align		4
.L_428:
        /*0058*/ 	.word	index@(.nv.constant0._Z4stcsPf13__nv_bfloat16PS0_)
        /*005c*/ 	.short	0x0380
        /*005e*/ 	.short	0x0018


	//----- nvinfo : EIATTR_SW_WAR
	.align		4
.L_429:
        /*0060*/ 	.byte	0x04, 0x36
        /*0062*/ 	.short	(.L_431 - .L_430)
.L_430:
        /*0064*/ 	.word	0x00000008
.L_431:


//--------------------- .nv.info._Z4stcgPf14__nv_bfloat162PS0_ --------------------------
	.section	.nv.info._Z4stcgPf14__nv_bfloat162PS0_,"",@"SHT_CUDA_INFO"
	.sectionflags	@""
	.align	4


	//----- nvinfo : EIATTR_CUDA_API_VERSION
	.align		4
        /*0000*/ 	.byte	0x04, 0x37
        /*0002*/ 	.short	(.L_433 - .L_432)
.L_432:
        /*0004*/ 	.word	0x00000082


	//----- nvinfo : EIATTR_KPARAM_INFO
	.align		4
.L_433:
        /*0008*/ 	.byte	0x04, 0x17
        /*000a*/ 	.short	(.L_435 - .L_434)
.L_434:
        /*000c*/ 	.word	0x00000000
        /*0010*/ 	.short	0x0002
        /*0012*/ 	.short	0x0010
        /*0014*/ 	.byte	0x00, 0xf5, 0x21, 0x00


	//----- nvinfo : EIATTR_KPARAM_INFO
	.align		4
.L_435:
        /*0018*/ 	.byte	0x04, 0x17
        /*001a*/ 	.short	(.L_437 - .L_436)
.L_436:
        /*001c*/ 	.word	0x00000000
        /*0020*/ 	.short	0x0001
        /*0022*/ 	.short	0x0008
        /*0024*/ 	.byte	0x00, 0xf0, 0x11, 0x00


	//----- nvinfo : EIATTR_KPARAM_INFO
	.align		4
.L_437:
        /*0028*/ 	.byte	0x04, 0x17
        /*002a*/ 	.short	(.L_439 - .L_438)
.L_438:
        /*002c*/ 	.word	0x00000000
        /*0030*/ 	.short	0x0000
        /*0032*/ 	.short	0x0000
        /*0034*/ 	.byte	0x00, 0xf5, 0x21, 0x00


	//----- nvinfo : EIATTR_SPARSE_MMA_MASK
	.align		4
.L_439:
        /*0038*/ 	.byte	0x03, 0x50
        /*003a*/ 	.short	0x0000


	//----- nvinfo : EIATTR_MAXREG_COUNT
	.align		4
        /*003c*/ 	.byte	0x03, 0x1b
        /*003e*/ 	.short	0x00ff


	//----- nvinfo : EIATTR_MERCURY_ISA_VERSION
	.align		4
        /*0040*/ 	.byte	0x03, 0x5f
        /*0042*/ 	.short	0x0101


	//----- nvinfo : EIATTR_VRC_CTA_INIT_COUNT
	.align		4
        /*0044*/ 	.byte	0x02, 0x4a
	.zero		1
	.zero		1


	//----- nvinfo : EIATTR_EXIT_INSTR_OFFSETS
	.align		4
        /*0048*/ 	.byte	0x04, 0x1c
        /*004a*/ 	.short	(.L_441 - .L_440)


	//   ....[0]....
.L_440:
        /*004c*/ 	.word	0x000000c0


	//----- nvinfo : EIATTR_CBANK_PARAM_SIZE
	.align		4
.L_441:
        /*0050*/ 	.byte	0x03, 0x19
        /*0052*/ 	.short	0x0018


	//----- nvinfo : EIATTR_PARAM_CBANK
	.align		4
        /*0054*/ 	.byte	0x04, 0x0a
        /*0056*/ 	.short	(.L_443 - .L_442)
	.align		4
.L_442:
        /*0058*/ 	.word	index@(.nv.constant0._Z4stcgPf14__nv_bfloat162PS0_)
        /*005c*/ 	.short	0x0380
        /*005e*/ 	.short	0x0018


	//----- nvinfo : EIATTR_SW_WAR
	.align		4
.L_443:
        /*0060*/ 	.byte	0x04, 0x36
        /*0062*/ 	.short	(.L_445 - .L_444)
.L_444:
        /*0064*/ 	.word	0x00000008
.L_445:


//--------------------- .nv.info._Z4stcgPf13__nv_bfloat16PS0_ --------------------------
	.section	.nv.info._Z4stcgPf13__nv_bfloat16PS0_,"",@"SHT_CUDA_INFO"
	.sectionflags	@""
	.align	4


	//----- nvinfo : EIATTR_CUDA_API_VERSION
	.align		4
        /*0000*/ 	.byte	0x04, 0x37
        /*0002*/ 	.short	(.L_447 - .L_446)
.L_446:
        /*0004*/ 	.word	0x00000082


	//----- nvinfo : EIATTR_KPARAM_INFO
	.align		4
.L_447:
        /*0008*/ 	.byte	0x04, 0x17
        /*000a*/ 	.short	(.L_449 - .L_448)
.L_448:
        /*000c*/ 	.word	0x00000000
        /*0010*/ 	.short	0x0002
        /*0012*/ 	.short	0x0010
        /*0014*/ 	.byte	0x00, 0xf5, 0x21, 0x00


	//----- nvinfo : EIATTR_KPARAM_INFO
	.align		4
.L_449:
        /*0018*/ 	.byte	0x04, 0x17
        /*001a*/ 	.short	(.L_451 - .L_450)
.L_450:
        /*001c*/ 	.word	0x00000000
        /*0020*/ 	.short	0x0001
        /*0022*/ 	.short	0x0008
        /*0024*/ 	.byte	0x00, 0xf0, 0x09, 0x00


	//----- nvinfo : EIATTR_KPARAM_INFO
	.align		4
.L_451:
        /*0028*/ 	.byte	0x04, 0x17
        /*002a*/ 	.short	(.L_453 - .L_452)
.L_452:
        /*002c*/ 	.word	0x00000000
        /*0030*/ 	.short	0x0000
        /*0032*/ 	.short	0x0000
        /*0034*/ 	.byte	0x00, 0xf5, 0x21, 0x00


	//----- nvinfo : EIATTR_SPARSE_MMA_MASK
	.align		4
.L_453:
        /*0038*/ 	.byte	0x03, 0x50
        /*003a*/ 	.short	0x0000


	//----- nvinfo : EIATTR_MAXREG_COUNT
	.align		4
        /*003c*/ 	.byte	0x03, 0x1b
        /*003e*/ 	.short	0x00ff


	//----- nvinfo : EIATTR_MERCURY_ISA_VERSION
	.align		4
        /*0040*/ 	.byte	0x03, 0x5f
        /*0042*/ 	.short	0x0101


	//----- nvinfo : EIATTR_VRC_CTA_INIT_COUNT
	.align		4
        /*0044*/ 	.byte	0x02, 0x4a
	.zero		1
	.zero		1


	//----- nvinfo : EIATTR_EXIT_INSTR_OFFSETS
	.align		4
        /*0048*/ 	.byte	0x04, 0x1c
        /*004a*/ 	.short	(.L_455 - .L_454)


	//   ....[0]....
.L_454:
        /*004c*/ 	.word	0x00000090


	//----- nvinfo : EIATTR_CBANK_PARAM_SIZE
	.align		4
.L_455:
        /*0050*/ 	.byte	0x03, 0x19
        /*0052*/ 	.short	0x0018


	//----- nvinfo : EIATTR_PARAM_CBANK
	.align		4
        /*0054*/ 	.byte	0x04, 0x0a
        /*0056*/ 	.short	(.L_457 - .L_456)
	.align		4
.L_456:
        /*0058*/ 	.word	index@(.nv.constant0._Z4stcgPf13__nv_bfloat16PS0_)
        /*005c*/ 	.short	0x0380
        /*005e*/ 	.short	0x0018


	//----- nvinfo : EIATTR_SW_WAR
	.align		4
.L_457:
        /*0060*/ 	.byte	0x04, 0x36
        /*0062*/ 	.short	(.L_459 - .L_458)
.L_458:
        /*0064*/ 	.word	0x00000008
.L_459:


//--------------------- .nv.info._Z14lows2bfloat162Pf14__nv_bfloat162S0_ --------------------------
	.section	.nv.info._Z14lows2bfloat162Pf14__nv_bfloat162S0_,"",@"SHT_CUDA_INFO"
	.sectionflags	@""
	.align	4


	//----- nvinfo : EIATTR_CUDA_API_VERSION
	.align		4
        /*0000*/ 	.byte	0x04, 0x37
        /*0002*/ 	.short	(.L_461 - .L_460)
.L_460:
        /*0004*/ 	.word	0x00000082


	//----- nvinfo : EIATTR_KPARAM_INFO
	.align		4
.L_461:
        /*0008*/ 	.byte	0x04, 0x17
        /*000a*/ 	.short	(.L_463 - .L_462)
.L_462:
        /*000c*/ 	.word	0x00000000
        /*0010*/ 	.short	0x0002
        /*0012*/ 	.short	0x000c
        /*0014*/ 	.byte	0x00, 0xf0, 0x11, 0x00


	//----- nvinfo : EIATTR_KPARAM_INFO
	.align		4
.L_463:
        /*0018*/ 	.byte	0x04, 0x17
        /*001a*/ 	.short	(.L_465 - .L_464)
.L_464:
        /*001c*/ 	.word	0x00000000
        /*0020*/ 	.short	0x0001
        /*0022*/ 	.short	0x0008
        /*0024*/ 	.byte	0x00, 0xf0, 0x11, 0x00


	//----- nvinfo : EIATTR_KPARAM_INFO
	.align		4
.L_465:
        /*0028*/ 	.byte	0x04, 0x17
        /*002a*/ 	.short	(.L_467 - .L_466)
.L_466:
        /*002c*/ 	.word	0x00000000
        /*0030*/ 	.short	0x0000
        /*0032*/ 	.short	0x0000
        /*0034*/ 	.byte	0x00, 0xf5, 0x21, 0x00


	//----- nvinfo : EIATTR_SPARSE_MMA_MASK
	.align		4
.L_467:
        /*0038*/ 	.byte	0x03, 0x50
        /*003a*/ 	.short	0x0000


	//----- nvinfo : EIATTR_MAXREG_COUNT
	.align		4
        /*003c*/ 	.byte	0x03, 0x1b
        /*003e*/ 	.short	0x00ff


	//----- nvinfo : EIATTR_MERCURY_ISA_VERSION
	.align		4
        /*0040*/ 	.byte	0x03, 0x5f
        /*0042*/ 	.short	0x0101


	//----- nvinfo : EIATTR_VRC_CTA_INIT_COUNT
	.align		4
        /*0044*/ 	.byte	0x02, 0x4a
	.zero		1
	.zero		1


	//----- nvinfo : EIATTR_EXIT_INSTR_OFFSETS
	.align		4
        /*0048*/ 	.byte	0x04, 0x1c
        /*004a*/ 	.short	(.L_469 - .L_468)


	//   ....[0]....
.L_468:
        /*004c*/ 	.word	0x00000090


	//----- nvinfo : EIATTR_CBANK_PARAM_SIZE
	.align		4
.L_469:
        /*0050*/ 	.byte	0x03, 0x19
        /*0052*/ 	.short	0x0010


	//----- nvinfo : EIATTR_PARAM_CBANK
	.align		4
        /*0054*/ 	.byte	0x04, 0x0a
        /*0056*/ 	.short	(.L_471 - .L_470)
	.align		4
.L_470:
        /*0058*/ 	.word	index@(.nv.constant0._Z14lows2bfloat162Pf14__nv_bfloat162S0_)
        /*005c*/ 	.short	0x0380
        /*005e*/ 	.short	0x0010


	//----- nvinfo : EIATTR_SW_WAR
	.align		4
.L_471:
        /*0060*/ 	.byte	0x04, 0x36
        /*0062*/ 	.short	(.L_473 - .L_472)
.L_472:
        /*0064*/ 	.word	0x00000008
.L_473:


//--------------------- .nv.info._Z13low2bfloat162Pf14__nv_bfloat162 --------------------------
	.section	.nv.info._Z13low2bfloat162Pf14__nv_bfloat162,"",@"SHT_CUDA_INFO"
	.sectionflags	@""
	.align	4


	//----- nvinfo : EIATTR_CUDA_API_VERSION
	.align		4
        /*0000*/ 	.byte	0x04, 0x37
        /*0002*/ 	.short	(.L_475 - .L_474)
.L_474:
        /*0004*/ 	.word	0x00000082


	//----- nvinfo : EIATTR_KPARAM_INFO
	.align		4
.L_475:
        /*0008*/ 	.byte	0x04, 0x17
        /*000a*/ 	.short	(.L_477 - .L_476)
.L_476:
        /*000c*/ 	.word	0x00000000
        /*0010*/ 	.short	0x0001
        /*0012*/ 	.short	0x0008
        /*0014*/ 	.byte	0x00, 0xf0, 0x11, 0x00


	//----- nvinfo : EIATTR_KPARAM_INFO
	.align		4
.L_477:
        /*0018*/ 	.byte	0x04, 0x17
        /*001a*/ 	.short	(.L_479 - .L_478)
.L_478:
        /*001c*/ 	.word	0x00000000
        /*0020*/ 	.short	0x0000
        /*0022*/ 	.short	0x0000
        /*0024*/ 	.byte	0x00, 0xf5, 0x21, 0x00


	//----- nvinfo : EIATTR_SPARSE_MMA_MASK
	.align		4
.L_479:
        /*0028*/ 	.byte	0x03, 0x50
        /*002a*/ 	.short	0x0000


	//----- nvinfo : EIATTR_MAXREG_COUNT
	.align		4
        /*002c*/ 	.byte	0x03, 0x1b
        /*002e*/ 	.short	0x00ff


	//----- nvinfo : EIATTR_MERCURY_ISA_VERSION
	.align		4
        /*0030*/ 	.byte	0x03, 0x5f
        /*0032*/ 	.short	0x0101


	//----- nvinfo : EIATTR_VRC_CTA_INIT_COUNT
	.align		4
        /*0034*/ 	.byte	0x02, 0x4a
	.zero		1
	.zero		1


	//----- nvinfo : EIATTR_EXIT_INSTR_OFFSETS
	.align		4
        /*0038*/ 	.byte	0x04, 0x1c
        /*003a*/ 	.short	(.L_481 - .L_480)


	//   ....[0]....
.L_480:
        /*003c*/ 	.word	0x00000080


	//----- nvinfo : EIATTR_CBANK_PARAM_SIZE
	.align		4
.L_481:
        /*0040*/ 	.byte	0x03, 0x19
        /*0042*/ 	.short	0x000c


	//----- nvinfo : EIATTR_PARAM_CBANK
	.align		4
        /*0044*/ 	.byte	0x04, 0x0a
        /*0046*/ 	.short	(.L_483 - .L_482)
	.align		4
.L_482:
        /*0048*/ 	.word	index@(.nv.constant0._Z13low2bfloat162Pf14__nv_bfloat162)
        /*004c*/ 	.short	0x0380
        /*004e*/ 	.short	0x000c


	//----- nvinfo : EIATTR_SW_WAR
	.align		4
.L_483:
        /*0050*/ 	.byte	0x04, 0x36
        /*0052*/ 	.short	(.L_485 - .L_484)
.L_484:
        /*0054*/ 	.word	0x00000008
.L_485:


//--------------------- .nv.info._Z12low2bfloat16Pf14__nv_bfloat162 --------------------------
	.section	.nv.info._Z12low2bfloat16Pf14__nv_bfloat162,"",@"SHT_CUDA_INFO"
	.sectionflags	@""
	.align	4


	//----- nvinfo : EIATTR_CUDA_API_VERSION
	.align		4
        /*0000*/ 	.byte	0x04, 0x37
        /*0002*/ 	.short	(.L_487 - .L_486)
.L_486:
        /*0004*/ 	.word	0x00000082


	//----- nvinfo : EIATTR_KPARAM_INFO
	.align		4
.L_487:
        /*0008*/ 	.byte	0x04, 0x17
        /*000a*/ 	.short	(.L_489 - .L_488)
.L_488:
        /*000c*/ 	.word	0x00000000
        /*0010*/ 	.short	0x0001
        /*0012*/ 	.short	0x0008
        /*0014*/ 	.byte	0x00, 0xf0, 0x11, 0x00


	//----- nvinfo : EIATTR_KPARAM_INFO
	.align		4
.L_489:
        /*0018*/ 	.byte	0x04, 0x17
        /*001a*/ 	.short	(.L_491 - .L_490)
.L_490:
        /*001c*/ 	.word	0x00000000
        /*0020*/ 	.short	0x0000
        /*0022*/ 	.short	0x0000
        /*0024*/ 	.byte	0x00, 0xf5, 0x21, 0x00


	//----- nvinfo : EIATTR_SPARSE_MMA_MASK
	.align		4
.L_491:
        /*0028*/ 	.byte	0x03, 0x50
        /*002a*/ 	.short	0x0000


	//----- nvinfo : EIATTR_MAXREG_COUNT
	.align		4
        /*002c*/ 	.byte	0x03, 0x1b
        /*002e*/ 	.short	0x00ff


	//----- nvinfo : EIATTR_MERCURY_ISA_VERSION
	.align		4
        /*0030*/ 	.byte	0x03, 0x5f
        /*0032*/ 	.short	0x0101


	//----- nvinfo : EIATTR_VRC_CTA_INIT_COUNT
	.align		4
        /*0034*/ 	.byte	0x02, 0x4a
	.zero		1
	.zero		1


	//----- nvinfo : EIATTR_EXIT_INSTR_OFFSETS
	.align		4
        /*0038*/ 	.byte	0x04, 0x1c
        /*003a*/ 	.short	(.L_493 - .L_492)


	//   ....[0]....
.L_492:
        /*003c*/ 	.word	0x00000060


	//----- nvinfo : EIATTR_CBANK_PARAM_SIZE
	.align		4
.L_493:
        /*0040*/ 	.byte	0x03, 0x19
        /*0042*/ 	.short	0x000c


	//----- nvinfo : EIATTR_PARAM_CBANK
	.align		4
        /*0044*/ 	.byte	0x04, 0x0a
        /*0046*/ 	.short	(.L_495 - .L_494)
	.align		4
.L_494:
        /*0048*/ 	.word	index@(.nv.constant0._Z12low2bfloat16Pf14__nv_bfloat162)
        /*004c*/ 	.short	0x0380
        /*004e*/ 	.short	0x000c


	//----- nvinfo : EIATTR_SW_WAR
	.align		4
.L_495:
        /*0050*/ 	.byte	0x04, 0x36
        /*0052*/ 	.short	(.L_497 - .L_496)
.L_496:
        /*0054*/ 	.word	0x00000008
.L_497:


//--------------------- .nv.info._Z4ldluPfP14__nv_bfloat162 --------------------------
	.section	.nv.info._Z4ldluPfP14__nv_bfloat162,"",@"SHT_CUDA_INFO"
	.sectionflags	@""
	.align	4


	//----- nvinfo : EIATTR_CUDA_API_VERSION
	.align		4
        /*0000*/ 	.byte	0x04, 0x37
        /*0002*/ 	.short	(.L_499 - .L_498)
.L_498:
        /*0004*/ 	.word	0x00000082


	//----- nvinfo : EIATTR_KPARAM_INFO
	.align		4
.L_499:
        /*0008*/ 	.byte	0x04, 0x17
        /*000a*/ 	.short	(.L_501 - .L_500)
.L_500:
        /*000c*/ 	.word	0x00000000
        /*0010*/ 	.short	0x0001
        /*0012*/ 	.short	0x0008
        /*0014*/ 	.byte	0x00, 0xf5, 0x21, 0x00


	//----- nvinfo : EIATTR_KPARAM_INFO
	.align		4
.L_501:
        /*0018*/ 	.byte	0x04, 0x17
        /*001a*/ 	.short	(.L_503 - .L_502)
.L_502:
        /*001c*/ 	.word	0x00000000
        /*0020*/ 	.short	0x0000
        /*0022*/ 	.short	0x0000
        /*0024*/ 	.byte	0x00, 0xf5, 0x21, 0x00


	//----- nvinfo : EIATTR_SPARSE_MMA_MASK
	.align		4
.L_503:
        /*0028*/ 	.byte	0x03, 0x50
        /*002a*/ 	.short	0x0000


	//----- nvinfo : EIATTR_MAXREG_COUNT
	.align		4
        /*002c*/ 	.byte	0x03, 0x1b
        /*002e*/ 	.short	0x00ff


	//----- nvinfo : EIATTR_MERCURY_ISA_VERSION
	.align		4
        /*0030*/ 	.byte	0x03, 0x5f
        /*0032*/ 	.short	0x0101


	//----- nvinfo : EIATTR_VRC_CTA_INIT_COUNT
	.align		4
        /*0034*/ 	.byte	0x02, 0x4a
	.zero		1
	.zero		1


	//----- nvinfo : EIATTR_EXIT_INSTR_OFFSETS
	.align		4
        /*0038*/ 	.byte	0x04, 0x1c
        /*003a*/ 	.short	(.L_505 - .L_504)


	//   ....[0]....
.L_504:
        /*003c*/ 	.word	0x000000a0


	//----- nvinfo : EIATTR_CBANK_PARAM_SIZE
	.align		4
.L_505:
        /*0040*/ 	.byte	0x03, 0x19
        /*0042*/ 	.short	0x0010


	//----- nvinfo : EIATTR_PARAM_CBANK
	.align		4
        /*0044*/ 	.byte	0x04, 0x0a
        /*0046*/ 	.short	(.L_507 - .L_506)
	.align		4
.L_506:
        /*0048*/ 	.word	index@(.nv.constant0._Z4ldluPfP14__nv_bfloat162)
        /*004c*/ 	.short	0x0380
        /*004e*/ 	.short	0x0010


	//----- nvinfo : EIATTR_SW_WAR
	.align		4
.L_507:
        /*0050*/ 	.byte	0x04, 0x36
        /*0052*/ 	.short	(.L_509 - .L_508)
.L_508:
        /*0054*/ 	.word	0x00000008
.L_509:


//--------------------- .nv.info._Z4ldluPfP13__nv_bfloat16 --------------------------
	.section	.nv.info._Z4ldluPfP13__nv_bfloat16,"",@"SHT_CUDA_INFO"
	.sectionflags	@""
	.align	4


	//----- nvinfo : EIATTR_CUDA_API_VERSION
	.align		4
        /*0000*/ 	.byte	0x04, 0x37
        /*0002*/ 	.short	(.L_511 - .L_510)
.L_510:
        /*0004*/ 	.word	0x00000082


	//----- nvinfo : EIATTR_KPARAM_INFO
	.align		4
.L_511:
        /*0008*/ 	.byte	0x04, 0x17
        /*000a*/ 	.short	(.L_513 - .L_512)
.L_512:
        /*000c*/ 	.word	0x00000000
        /*0010*/ 	.short	0x0001
        /*0012*/ 	.short	0x0008
        /*0014*/ 	.byte	0x00, 0xf5, 0x21, 0x00


	//----- nvinfo : EIATTR_KPARAM_INFO
	.align		4
.L_513:
        /*0018*/ 	.byte	0x04, 0x17
        /*001a*/ 	.short	(.L_515 - .L_514)
.L_514:
        /*001c*/ 	.word	0x00000000
        /*0020*/ 	.short	0x0000
        /*0022*/ 	.short	0x0000
        /*0024*/ 	.byte	0x00, 0xf5, 0x21, 0x00


	//----- nvinfo : EIATTR_SPARSE_MMA_MASK
	.align		4
.L_515:
        /*0028*/ 	.byte	0x03, 0x50
        /*002a*/ 	.short	0x0000


	//----- nvinfo : EIATTR_MAXREG_COUNT
	.align		4
        /*002c*/ 	.byte	0x03, 0x1b
        /*002e*/ 	.short	0x00ff


	//----- nvinfo : EIATTR_MERCURY_ISA_VERSION
	.align		4
        /*0030*/ 	.byte	0x03, 0x5f
        /*0032*/ 	.short	0x0101


	//----- nvinfo : EIATTR_VRC_CTA_INIT_COUNT
	.align		4
        /*0034*/ 	.byte	0x02, 0x4a
	.zero		1
	.zero		1


	//----- nvinfo : EIATTR_EXIT_INSTR_OFFSETS
	.align		4
        /*0038*/ 	.byte	0x04, 0x1c
        /*003a*/ 	.short	(.L_517 - .L_516)


	//   ....[0]....
.L_516:
        /*003c*/ 	.word	0x00000070


	//----- nvinfo : EIATTR_CBANK_PARAM_SIZE
	.align		4
.L_517:
        /*0040*/ 	.byte	0x03, 0x19
        /*0042*/ 	.short	0x0010


	//----- nvinfo : EIATTR_PARAM_CBANK
	.align		4
        /*0044*/ 	.byte	0x04, 0x0a
        /*0046*/ 	.short	(.L_519 - .L_518)
	.align		4
.L_518:
        /*0048*/ 	.word	index@(.nv.constant0._Z4ldluPfP13__nv_bfloat16)
        /*004c*/ 	.short	0x0380
        /*004e*/ 	.short	0x0010


	//----- nvinfo : EIATTR_SW_WAR
	.align		4
.L_519:
        /*0050*/ 	.byte	0x04, 0x36
        /*0052*/ 	.short	(.L_521 - .L_520)
.L_520:
        /*0054*/ 	.word	0x00000008
.L_521:


//--------------------- .nv.info._Z4ldcvPfP14__nv_bfloat162 --------------------------
	.section	.nv.info._Z4ldcvPfP14__nv_bfloat162,"",@"SHT_CUDA_INFO"
	.sectionflags	@""
	.align	4


	//----- nvinfo : EIATTR_CUDA_API_VERSION
	.align		4
        /*0000*/ 	.byte	0x04, 0x37
        /*0002*/ 	.short	(.L_523 - .L_522)
.L_522:
        /*0004*/ 	.word	0x00000082


	//----- nvinfo : EIATTR_KPARAM_INFO
	.align		4
.L_523:
        /*0008*/ 	.byte	0x04, 0x17
        /*000a*/ 	.short	(.L_525 - .L_524)
.L_524:
        /*000c*/ 	.word	0x00000000
        /*0010*/ 	.short	0x0001
        /*0012*/ 	.short	0x0008
        /*0014*/ 	.byte	0x00, 0xf5, 0x21, 0x00


	//----- nvinfo : EIATTR_KPARAM_INFO
	.align		4
.L_525:
        /*0018*/ 	.byte	0x04, 0x17
        /*001a*/ 	.short	(.L_527 - .L_526)
.L_526:
        /*001c*/ 	.word	0x00000000
        /*0020*/ 	.short	0x0000
        /*0022*/ 	.short	0x0000
        /*0024*/ 	.byte	0x00, 0xf5, 0x21, 0x00


	//----- nvinfo : EIATTR_SPARSE_MMA_MASK
	.align		4
.L_527:
        /*0028*/ 	.byte	0x03, 0x50
        /*002a*/ 	.short	0x0000


	//----- nvinfo : EIATTR_MAXREG_COUNT
	.align		4
        /*002c*/ 	.byte	0x03, 0x1b
        /*002e*/ 	.short	0x00ff


	//----- nvinfo : EIATTR_MERCURY_ISA_VERSION
	.align		4
        /*0030*/ 	.byte	0x03, 0x5f
        /*0032*/ 	.short	0x0101


	//----- nvinfo : EIATTR_VRC_CTA_INIT_COUNT
	.align		4
        /*0034*/ 	.byte	0x02, 0x4a
	.zero		1
	.zero		1


	//----- nvinfo : EIATTR_EXIT_INSTR_OFFSETS
	.align		4
        /*0038*/ 	.byte	0x04, 0x1c
        /*003a*/ 	.short	(.L_529 - .L_528)


	//   ....[0]....
.L_528:
        /*003c*/ 	.word	0x000000a0


	//----- nvinfo : EIATTR_CBANK_PARAM_SIZE
	.align		4
.L_529:
        /*0040*/ 	.byte	0x03, 0x19
        /*0042*/ 	.short	0x0010


	//----- nvinfo : EIATTR_PARAM_CBANK
	.align		4
        /*0044*/ 	.byte	0x04, 0x0a
        /*0046*/ 	.short	(.L_531 - .L_530)
	.align		4
.L_530:
        /*0048*/ 	.word	index@(.nv.constant0._Z4ldcvPfP14__nv_bfloat162)
        /*004c*/ 	.short	0x0380
        /*004e*/ 	.short	0x0010


	//----- nvinfo : EIATTR_SW_WAR
	.align		4
.L_531:
        /*0050*/ 	.byte	0x04, 0x36
        /*0052*/ 	.short	(.L_533 - .L_532)
.L_532:
        /*0054*/ 	.word	0x00000008
.L_533:


//--------------------- .nv.info._Z4ldcvPfP13__nv_bfloat16 --------------------------
	.section	.nv.info._Z4ldcvPfP13__nv_bfloat16,"",@"SHT_CUDA_INFO"
	.sectionflags	@""
	.align	4


	//----- nvinfo : EIATTR_CUDA_API_VERSION
	.align		4
        /*0000*/ 	.byte	0x04, 0x37
        /*0002*/ 	.short	(.L_535 - .L_534)
.L_534:
        /*0004*/ 	.word	0x00000082


	//----- nvinfo : EIATTR_KPARAM_INFO
	.align		4
.L_535:
        /*0008*/ 	.byte	0x04, 0x17
        /*000a*/ 	.short	(.L_537 - .L_536)
.L_536:
        /*000c*/ 	.word	0x00000000
        /*0010*/ 	.short	0x0001
        /*0012*/ 	.short	0x0008
        /*0014*/ 	.byte	0x00, 0xf5, 0x21, 0x00


	//----- nvinfo : EIATTR_KPARAM_INFO
	.align		4
.L_537:
        /*0018*/ 	.byte	0x04, 0x17
        /*001a*/ 	.short	(.L_539 - .L_538)
.L_538:
        /*001c*/ 	.word	0x00000000
        /*0020*/ 	.short	0x0000
        /*0022*/ 	.short	0x0000
        /*0024*/ 	.byte	0x00, 0xf5, 0x21, 0x00


	//----- nvinfo : EIATTR_SPARSE_MMA_MASK
	.align		4
.L_539:
        /*0028*/ 	.byte	0x03, 0x50
        /*002a*/ 	.short	0x0000


	//----- nvinfo : EIATTR_MAXREG_COUNT
	.align		4
        /*002c*/ 	.byte	0x03, 0x1b
        /*002e*/ 	.short	0x00ff


	//----- nvinfo : EIATTR_MERCURY_ISA_VERSION
	.align		4
        /*0030*/ 	.byte	0x03, 0x5f
        /*0032*/ 	.short	0x0101


	//----- nvinfo : EIATTR_VRC_CTA_INIT_COUNT
	.align		4
        /*0034*/ 	.byte	0x02, 0x4a
	.zero		1
	.zero		1


	//----- nvinfo : EIATTR_EXIT_INSTR_OFFSETS
	.align		4
        /*0038*/ 	.byte	0x04, 0x1c
        /*003a*/ 	.short	(.L_541 - .L_540)


	//   ....[0]....
.L_540:
        /*003c*/ 	.word	0x00000070


	//----- nvinfo : EIATTR_CBANK_PARAM_SIZE
	.align		4
.L_541:
        /*0040*/ 	.byte	0x03, 0x19
        /*0042*/ 	.short	0x0010


	//----- nvinfo : EIATTR_PARAM_CBANK
	.align		4
        /*0044*/ 	.byte	0x04, 0x0a
        /*0046*/ 	.short	(.L_543 - .L_542)
	.align		4
.L_542:
        /*0048*/ 	.word	index@(.nv.constant0._Z4ldcvPfP13__nv_bfloat16)
        /*004c*/ 	.short	0x0380
        /*004e*/ 	.short	0x0010


	//----- nvinfo : EIATTR_SW_WAR
	.align		4
.L_543:
        /*0050*/ 	.byte	0x04, 0x36
        /*0052*/ 	.short	(.L_545 - .L_544)
.L_544:
        /*0054*/ 	.word	0x00000008
.L_545:


//--------------------- .nv.info._Z4ldcsPfP14__nv_bfloat162 --------------------------
	.section	.nv.info._Z4ldcsPfP14__nv_bfloat162,"",@"SHT_CUDA_INFO"
	.sectionflags	@""
	.align	4


	//----- nvinfo : EIATTR_CUDA_API_VERSION
	.align		4
        /*0000*/ 	.byte	0x04, 0x37
        /*0002*/ 	.short	(.L_547 - .L_546)
.L_546:
        /*0004*/ 	.word	0x00000082


	//----- nvinfo : EIATTR_KPARAM_INFO
	.align		4
.L_547:
        /*0008*/ 	.byte	0x04, 0x17
        /*000a*/ 	.short	(.L_549 - .L_548)
.L_548:
        /*000c*/ 	.word	0x00000000
        /*0010*/ 	.short	0x0001
        /*0012*/ 	.short	0x0008
        /*0014*/ 	.byte	0x00, 0xf5, 0x21, 0x00


	//----- nvinfo : EIATTR_KPARAM_INFO
	.align		4
.L_549:
        /*0018*/ 	.byte	0x04, 0x17
        /*001a*/ 	.short	(.L_551 - .L_550)
.L_550:
        /*001c*/ 	.word	0x00000000
        /*0020*/ 	.short	0x0000
        /*0022*/ 	.short	0x0000
        /*0024*/ 	.byte	0x00, 0xf5, 0x21, 0x00


	//----- nvinfo : EIATTR_SPARSE_MMA_MASK
	.align		4
.L_551:
        /*0028*/ 	.byte	0x03, 0x50
        /*002a*/ 	.short	0x0000


	//----- nvinfo : EIATTR_MAXREG_COUNT
	.align		4
        /*002c*/ 	.byte	0x03, 0x1b
        /*002e*/ 	.short	0x00ff


	//----- nvinfo : EIATTR_MERCURY_ISA_VERSION
	.align		4
        /*0030*/ 	.byte	0x03, 0x5f
        /*0032*/ 	.short	0x0101


	//----- nvinfo : EIATTR_VRC_CTA_INIT_COUNT
	.align		4
        /*0034*/ 	.byte	0x02, 0x4a
	.zero		1
	.zero		1


	//----- nvinfo : EIATTR_EXIT_INSTR_OFFSETS
	.align		4
        /*0038*/ 	.byte	0x04, 0x1c
        /*003a*/ 	.short	(.L_553 - .L_552)


	//   ....[0]....
.L_552:
        /*003c*/ 	.word	0x000000a0


	//----- nvinfo : EIATTR_CBANK_PARAM_SIZE
	.align		4
.L_553:
        /*0040*/ 	.byte	0x03, 0x19
        /*0042*/ 	.short	0x0010


	//----- nvinfo : EIATTR_PARAM_CBANK
	.align		4
        /*0044*/ 	.byte	0x04, 0x0a
        /*0046*/ 	.short	(.L_555 - .L_554)
	.align		4
.L_554:
        /*0048*/ 	.word	index@(.nv.constant0._Z4ldcsPfP14__nv_bfloat162)
        /*004c*/ 	.short	0x0380
        /*004e*/ 	.short	0x0010


	//----- nvinfo : EIATTR_SW_WAR
	.align		4
.L_555:
        /*0050*/ 	.byte	0x04, 0x36
        /*0052*/ 	.short	(.L_557 - .L_556)
.L_556:
        /*0054*/ 	.word	0x00000008
.L_557:


//--------------------- .nv.info._Z4ldcsPfP13__nv_bfloat16 --------------------------
	.section	.nv.info._Z4ldcsPfP13__nv_bfloat16,"",@"SHT_CUDA_INFO"
	.sectionflags	@""
	.align	4


	//----- nvinfo : EIATTR_CUDA_API_VERSION
	.align		4
        /*0000*/ 	.byte	0x04, 0x37
        /*0002*/ 	.short	(.L_559 - .L_558)
.L_558:
        /*0004*/ 	.word	0x00000082


	//----- nvinfo : EIATTR_KPARAM_INFO
	.align		4
.L_559:
        /*0008*/ 	.byte	0x04, 0x17
        /*000a*/ 	.short	(.L_561 - .L_560)
.L_560:
        /*000c*/ 	.word	0x00000000
        /*0010*/ 	.short	0x0001
        /*0012*/ 	.short	0x0008
        /*0014*/ 	.byte	0x00, 0xf5, 0x21, 0x00


	//----- nvinfo : EIATTR_KPARAM_INFO
	.align		4
.L_561:
        /*0018*/ 	.byte	0x04, 0x17
        /*001a*/ 	.short	(.L_563 - .L_562)
.L_562:
        /*001c*/ 	.word	0x00000000
        /*0020*/ 	.short	0x0000
        /*0022*/ 	.short	0x0000
        /*0024*/ 	.byte	0x00, 0xf5, 0x21, 0x00


	//----- nvinfo : EIATTR_SPARSE_MMA_MASK
	.align		4
.L_563:
        /*0028*/ 	.byte	0x03, 0x50
        /*002a*/ 	.short	0x0000


	//----- nvinfo : EIATTR_MAXREG_COUNT
	.align		4
        /*002c*/ 	.byte	0x03, 0x1b
        /*002e*/ 	.short	0x00ff


	//----- nvinfo : EIATTR_MERCURY_ISA_VERSION
	.align		4
        /*0030*/ 	.byte	0x03, 0x5f
        /*0032*/ 	.short	0x0101


	//----- nvinfo : EIATTR_VRC_CTA_INIT_COUNT
	.align		4
        /*0034*/ 	.byte	0x02, 0x4a
	.zero		1
	.zero		1


	//----- nvinfo : EIATTR_EXIT_INSTR_OFFSETS
	.align		4
        /*0038*/ 	.byte	0x04, 0x1c
        /*003a*/ 	.short	(.L_565 - .L_564)


	//   ....[0]....
.L_564:
        /*003c*/ 	.word	0x00000070


	//----- nvinfo : EIATTR_CBANK_PARAM_SIZE
	.align		4
.L_565:
        /*0040*/ 	.byte	0x03, 0x19
        /*0042*/ 	.short	0x0010


	//----- nvinfo : EIATTR_PARAM_CBANK
	.align		4
        /*0044*/ 	.byte	0x04, 0x0a
        /*0046*/ 	.short	(.L_567 - .L_566)
	.align		4
.L_566:
        /*0048*/ 	.word	index@(.nv.constant0._Z4ldcsPfP13__nv_bfloat16)
        /*004c*/ 	.short	0x0380
        /*004e*/ 	.short	0x0010


	//----- nvinfo : EIATTR_SW_WAR
	.align		4
.L_567:
        /*0050*/ 	.byte	0x04, 0x36
        /*0052*/ 	.short	(.L_569 - .L_568)
.L_568:
        /*0054*/ 	.word	0x00000008
.L_569:


//--------------------- .nv.info._Z4ldcgPfP14__nv_bfloat162 --------------------------
	.section	.nv.info._Z4ldcgPfP14__nv_bfloat162,"",@"SHT_CUDA_INFO"
	.sectionflags	@""
	.align	4


	//----- nvinfo : EIATTR_CUDA_API_VERSION
	.align		4
        /*0000*/ 	.byte	0x04, 0x37
        /*0002*/ 	.short	(.L_571 - .L_570)
.L_570:
        /*0004*/ 	.word	0x00000082


	//----- nvinfo : EIATTR_KPARAM_INFO
	.align		4
.L_571:
        /*0008*/ 	.byte	0x04, 0x17
        /*000a*/ 	.short	(.L_573 - .L_572)
.L_572:
        /*000c*/ 	.word	0x00000000
        /*0010*/ 	.short	0x0001
        /*0012*/ 	.short	0x0008
        /*0014*/ 	.byte	0x00, 0xf5, 0x21, 0x00


	//----- nvinfo : EIATTR_KPARAM_INFO
	.align		4
.L_573:
        /*0018*/ 	.byte	0x04, 0x17
        /*001a*/ 	.short	(.L_575 - .L_574)
.L_574:
        /*001c*/ 	.word	0x00000000
        /*0020*/ 	.short	0x0000
        /*0022*/ 	.short	0x0000
        /*0024*/ 	.byte	0x00, 0xf5, 0x21, 0x00


	//----- nvinfo : EIATTR_SPARSE_MMA_MASK
	.align		4
.L_575:
        /*0028*/ 	.byte	0x03, 0x50
        /*002a*/ 	.short	0x0000


	//----- nvinfo : EIATTR_MAXREG_COUNT
	.align		4
        /*002c*/ 	.byte	0x03, 0x1b
        /*002e*/ 	.short	0x00ff


	//----- nvinfo : EIATTR_MERCURY_ISA_VERSION
	.align		4
        /*0030*/ 	.byte	0x03, 0x5f
        /*0032*/ 	.short	0x0101


	//----- nvinfo : EIATTR_VRC_CTA_INIT_COUNT
	.align		4
        /*0034*/ 	.byte	0x02, 0x4a
	.zero		1
	.zero		1


	//----- nvinfo : EIATTR_EXIT_INSTR_OFFSETS
	.align		4
        /*0038*/ 	.byte	0x04, 0x1c
        /*003a*/ 	.short	(.L_577 - .L_576)


	//   ....[0]....
.L_576:
        /*003c*/ 	.word	0x000000a0


	//----- nvinfo : EIATTR_CBANK_PARAM_SIZE
	.align		4
.L_577:
        /*0040*/ 	.byte	0x03, 0x19
        /*0042*/ 	.short	0x0010


	//----- nvinfo : EIATTR_PARAM_CBANK
	.align		4
        /*0044*/ 	.byte	0x04, 0x0a
        /*0046*/ 	.short	(.L_579 - .L_578)
	.align		4
.L_578:
        /*0048*/ 	.word	index@(.nv.constant0._Z4ldcgPfP14__nv_bfloat162)
        /*004c*/ 	.short	0x0380
        /*004e*/ 	.short	0x0010


	//----- nvinfo : EIATTR_SW_WAR
	.align		4
.L_579:
        /*0050*/ 	.byte	0x04, 0x36
        /*0052*/ 	.short	(.L_581 - .L_580)
.L_580:
        /*0054*/ 	.word	0x00000008
.L_581:


//--------------------- .nv.info._Z4ldcgPfP13__nv_bfloat16 --------------------------
	.section	.nv.info._Z4ldcgPfP13__nv_bfloat16,"",@"SHT_CUDA_INFO"
	.sectionflags	@""
	.align	4


	//----- nvinfo : EIATTR_CUDA_API_VERSION
	.align		4
        /*0000*/ 	.byte	0x04, 0x37
        /*0002*/ 	.short	(.L_583 - .L_582)
.L_582:
        /*0004*/ 	.word	0x00000082


	//----- nvinfo : EIATTR_KPARAM_INFO
	.align		4
.L_583:
        /*0008*/ 	.byte	0x04, 0x17
        /*000a*/ 	.short	(.L_585 - .L_584)
.L_584:
        /*000c*/ 	.word	0x00000000
        /*0010*/ 	.short	0x0001
        /*0012*/ 	.short	0x0008
        /*0014*/ 	.byte	0x00, 0xf5, 0x21, 0x00


	//----- nvinfo : EIATTR_KPARAM_INFO
	.align		4
.L_585:
        /*0018*/ 	.byte	0x04, 0x17
        /*001a*/ 	.short	(.L_587 - .L_586)
.L_586:
        /*001c*/ 	.word	0x00000000
        /*0020*/ 	.short	0x0000
        /*0022*/ 	.short	0x0000
        /*0024*/ 	.byte	0x00, 0xf5, 0x21, 0x00


	//----- nvinfo : EIATTR_SPARSE_MMA_MASK
	.align		4
.L_587:
        /*0028*/ 	.byte	0x03, 0x50
        /*002a*/ 	.short	0x0000


	//----- nvinfo : EIATTR_MAXREG_COUNT
	.align		4
        /*002c*/ 	.byte	0x03, 0x1b
        /*002e*/ 	.short	0x00ff


	//----- nvinfo : EIATTR_MERCURY_ISA_VERSION
	.align		4
        /*0030*/ 	.byte	0x03, 0x5f
        /*0032*/ 	.short	0x0101


	//----- nvinfo : EIATTR_VRC_CTA_INIT_COUNT
	.align		4
        /*0034*/ 	.byte	0x02, 0x4a
	.zero		1
	.zero		1


	//----- nvinfo : EIATTR_EXIT_INSTR_OFFSETS
	.align		4
        /*0038*/ 	.byte	0x04, 0x1c
        /*003a*/ 	.short	(.L_589 - .L_588)


	//   ....[0]....
.L_588:
        /*003c*/ 	.word	0x00000070


	//----- nvinfo : EIATTR_CBANK_PARAM_SIZE
	.align		4
.L_589:
        /*0040*/ 	.byte	0x03, 0x19
        /*0042*/ 	.short	0x0010


	//----- nvinfo : EIATTR_PARAM_CBANK
	.align		4
        /*0044*/ 	.byte	0x04, 0x0a
        /*0046*/ 	.short	(.L_591 - .L_590)
	.align		4
.L_590:
        /*0048*/ 	.word	index@(.nv.constant0._Z4ldcgPfP13__nv_bfloat16)
        /*004c*/ 	.short	0x0380
        /*004e*/ 	.short	0x0010


	//----- nvinfo : EIATTR_SW_WAR
	.align		4
.L_591:
        /*0050*/ 	.byte	0x04, 0x36
        /*0052*/ 	.short	(.L_593 - .L_592)
.L_592:
        /*0054*/ 	.word	0x00000008
.L_593:


//--------------------- .nv.info._Z4ldcaPfP14__nv_bfloat162 --------------------------
	.section	.nv.info._Z4ldcaPfP14__nv_bfloat162,"",@"SHT_CUDA_INFO"
	.sectionflags	@""
	.align	4


	//----- nvinfo : EIATTR_CUDA_API_VERSION
	.align		4
        /*0000*/ 	.byte	0x04, 0x37
        /*0002*/ 	.short	(.L_595 - .L_594)
.L_594:
        /*0004*/ 	.word	0x00000082


	//----- nvinfo : EIATTR_KPARAM_INFO
	.align		4
.L_595:
        /*0008*/ 	.byte	0x04, 0x17
        /*000a*/ 	.short	(.L_597 - .L_596)
.L_596:
        /*000c*/ 	.word	0x00000000
        /*0010*/ 	.short	0x0001
        /*0012*/ 	.short	0x0008
        /*0014*/ 	.byte	0x00, 0xf5, 0x21, 0x00


	//----- nvinfo : EIATTR_KPARAM_INFO
	.align		4
.L_597:
        /*0018*/ 	.byte	0x04, 0x17
        /*001a*/ 	.short	(.L_599 - .L_598)
.L_598:
        /*001c*/ 	.word	0x00000000
        /*0020*/ 	.short	0x0000
        /*0022*/ 	.short	0x0000
        /*0024*/ 	.byte	0x00, 0xf5, 0x21, 0x00


	//----- nvinfo : EIATTR_SPARSE_MMA_MASK
	.align		4
.L_599:
        /*0028*/ 	.byte	0x03, 0x50
        /*002a*/ 	.short	0x0000


	//----- nvinfo : EIATTR_MAXREG_COUNT
	.align		4
        /*002c*/ 	.byte	0x03, 0x1b
        /*002e*/ 	.short	0x00ff


	//----- nvinfo : EIATTR_MERCURY_ISA_VERSION
	.align		4
        /*0030*/ 	.byte	0x03, 0x5f
        /*0032*/ 	.short	0x0101


	//----- nvinfo : EIATTR_VRC_CTA_INIT_COUNT
	.align		4
        /*0034*/ 	.byte	0x02, 0x4a
	.zero		1
	.zero		1


	//----- nvinfo : EIATTR_EXIT_INSTR_OFFSETS
	.align		4
        /*0038*/ 	.byte	0x04, 0x1c
        /*003a*/ 	.short	(.L_601 - .L_600)


	//   ....[0]....
.L_600:
        /*003c*/ 	.word	0x000000a0


	//----- nvinfo : EIATTR_CBANK_PARAM_SIZE
	.align		4
.L_601:
        /*0040*/ 	.byte	0x03, 0x19
        /*0042*/ 	.short	0x0010


	//----- nvinfo : EIATTR_PARAM_CBANK
	.align		4
        /*0044*/ 	.byte	0x04, 0x0a
        /*0046*/ 	.short	(.L_603 - .L_602)
	.align		4
.L_602:
        /*0048*/ 	.word	index@(.nv.constant0._Z4ldcaPfP14__nv_bfloat162)
        /*004c*/ 	.short	0x0380
        /*004e*/ 	.short	0x0010


	//----- nvinfo : EIATTR_SW_WAR
	.align		4
.L_603:
        /*0050*/ 	.byte	0x04, 0x36
        /*0052*/ 	.short	(.L_605 - .L_604)
.L_604:
        /*0054*/ 	.word	0x00000008
.L_605:


//--------------------- .nv.info._Z4ldcaPfP13__nv_bfloat16 --------------------------
	.section	.nv.info._Z4ldcaPfP13__nv_bfloat16,"",@"SHT_CUDA_INFO"
	.sectionflags	@""
	.align	4


	//----- nvinfo : EIATTR_CUDA_API_VERSION
	.align		4
        /*0000*/ 	.byte	0x04, 0x37
        /*0002*/ 	.short	(.L_607 - .L_606)
.L_606:
        /*0004*/ 	.word	0x00000082


	//----- nvinfo : EIATTR_KPARAM_INFO
	.align		4
.L_607:
        /*0008*/ 	.byte	0x04, 0x17
        /*000a*/ 	.short	(.L_609 - .L_608)
.L_608:
        /*000c*/ 	.word	0x00000000
        /*0010*/ 	.short	0x0001
        /*0012*/ 	.short	0x0008
        /*0014*/ 	.byte	0x00, 0xf5, 0x21, 0x00


	//----- nvinfo : EIATTR_KPARAM_INFO
	.align		4
.L_609:
        /*0018*/ 	.byte	0x04, 0x17
        /*001a*/ 	.short	(.L_611 - .L_610)
.L_610:
        /*001c*/ 	.word	0x00000000
        /*0020*/ 	.short	0x0000
        /*0022*/ 	.short	0x0000
        /*0024*/ 	.byte	0x00, 0xf5, 0x21, 0x00


	//----- nvinfo : EIATTR_SPARSE_MMA_MASK
	.align		4
.L_611:
        /*0028*/ 	.byte	0x03, 0x50
        /*002a*/ 	.short	0x0000


	//----- nvinfo : EIATTR_MAXREG_COUNT
	.align		4
        /*002c*/ 	.byte	0x03, 0x1b
        /*002e*/ 	.short	0x00ff


	//----- nvinfo : EIATTR_MERCURY_ISA_VERSION
	.align		4
        /*0030*/ 	.byte	0x03, 0x5f
        /*0032*/ 	.short	0x0101


	//----- nvinfo : EIATTR_VRC_CTA_INIT_COUNT
	.align		4
        /*0034*/ 	.byte	0x02, 0x4a
	.zero		1
	.zero		1


	//----- nvinfo : EIATTR_EXIT_INSTR_OFFSETS
	.align		4
        /*0038*/ 	.byte	0x04, 0x1c
        /*003a*/ 	.short	(.L_613 - .L_612)


	//   ....[0]....
.L_612:
        /*003c*/ 	.word	0x00000070


	//----- nvinfo : EIATTR_CBANK_PARAM_SIZE
	.align		4
.L_613:
        /*0040*/ 	.byte	0x03, 0x19
        /*0042*/ 	.short	0x0010


	//----- nvinfo : EIATTR_PARAM_CBANK
	.align		4
        /*0044*/ 	.byte	0x04, 0x0a
        /*0046*/ 	.short	(.L_615 - .L_614)
	.align		4
.L_614:
        /*0048*/ 	.word	index@(.nv.constant0._Z4ldcaPfP13__nv_bfloat16)
        /*004c*/ 	.short	0x0380
        /*004e*/ 	.short	0x0010


	//----- nvinfo : EIATTR_SW_WAR
	.align		4
.L_615:
        /*0050*/ 	.byte	0x04, 0x36
        /*0052*/ 	.short	(.L_617 - .L_616)
.L_616:
        /*0054*/ 	.word	0x00000008
.L_617:


//--------------------- .nv.info._Z15highs2bfloat162Pf14__nv_bfloat162S0_ --------------------------
	.section	.nv.info._Z15highs2bfloat162Pf14__nv_bfloat162S0_,"",@"SHT_CUDA_INFO"
	.sectionflags	@""
	.align	4


	//----- nvinfo : EIATTR_CUDA_API_VERSION
	.align		4
        /*0000*/ 	.byte	0x04, 0x37
        /*0002*/ 	.short	(.L_619 - .L_618)
.L_618:
        /*0004*/ 	.word	0x00000082


	//----- nvinfo : EIATTR_KPARAM_INFO
	.align		4
.L_619:
        /*0008*/ 	.byte	0x04, 0x17
        /*000a*/ 	.short	(.L_621 - .L_620)
.L_620:
        /*000c*/ 	.word	0x00000000
        /*0010*/ 	.short	0x0002
        /*0012*/ 	.short	0x000c
        /*0014*/ 	.byte	0x00, 0xf0, 0x11, 0x00


	//----- nvinfo : EIATTR_KPARAM_INFO
	.align		4
.L_621:
        /*0018*/ 	.byte	0x04, 0x17
        /*001a*/ 	.short	(.L_623 - .L_622)
.L_622:
        /*001c*/ 	.word	0x00000000
        /*0020*/ 	.short	0x0001
        /*0022*/ 	.short	0x0008
        /*0024*/ 	.byte	0x00, 0xf0, 0x11, 0x00


	//----- nvinfo : EIATTR_KPARAM_INFO
	.align		4
.L_623:
        /*0028*/ 	.byte	0x04, 0x17
        /*002a*/ 	.short	(.L_625 - .L_624)
.L_624:
        /*002c*/ 	.word	0x00000000
        /*0030*/ 	.short	0x0000
        /*0032*/ 	.short	0x0000
        /*0034*/ 	.byte	0x00, 0xf5, 0x21, 0x00


	//----- nvinfo : EIATTR_SPARSE_MMA_MASK
	.align		4
.L_625:
        /*0038*/ 	.byte	0x03, 0x50
        /*003a*/ 	.short	0x0000


	//----- nvinfo : EIATTR_MAXREG_COUNT
	.align		4
        /*003c*/ 	.byte	0x03, 0x1b
        /*003e*/ 	.short	0x00ff


	//----- nvinfo : EIATTR_MERCURY_ISA_VERSION
	.align		4
        /*0040*/ 	.byte	0x03, 0x5f
        /*0042*/ 	.short	0x0101


	//----- nvinfo : EIATTR_VRC_CTA_INIT_COUNT
	.align		4
        /*0044*/ 	.byte	0x02, 0x4a
	.zero		1
	.zero		1


	//----- nvinfo : EIATTR_EXIT_INSTR_OFFSETS
	.align		4
        /*0048*/ 	.byte	0x04, 0x1c
        /*004a*/ 	.short	(.L_627 - .L_626)


	//   ....[0]....
.L_626:
        /*004c*/ 	.word	0x00000090


	//----- nvinfo : EIATTR_CBANK_PARAM_SIZE
	.align		4
.L_627:
        /*0050*/ 	.byte	0x03, 0x19
        /*0052*/ 	.short	0x0010


	//----- nvinfo : EIATTR_PARAM_CBANK
	.align		4
        /*0054*/ 	.byte	0x04, 0x0a
        /*0056*/ 	.short	(.L_629 - .L_628)
	.align		4
.L_628:
        /*0058*/ 	.word	index@(.nv.constant0._Z15highs2bfloat162Pf14__nv_bfloat162S0_)
        /*005c*/ 	.short	0x0380
        /*005e*/ 	.short	0x0010


	//----- nvinfo : EIATTR_SW_WAR
	.align		4
.L_629:
        /*0060*/ 	.byte	0x04, 0x36
        /*0062*/ 	.short	(.L_631 - .L_630)
.L_630:
        /*0064*/ 	.word	0x00000008
.L_631:


//--------------------- .nv.info._Z14high2bfloat162Pf14__nv_bfloat162 --------------------------
	.section	.nv.info._Z14high2bfloat162Pf14__nv_bfloat162,"",@"SHT_CUDA_INFO"
	.sectionflags	@""
	.align	4


	//----- nvinfo : EIATTR_CUDA_API_VERSION
	.align		4
        /*0000*/ 	.byte	0x04, 0x37
        /*0002*/ 	.short	(.L_633 - .L_632)
.L_632:
        /*0004*/ 	.word	0x00000082


	//----- nvinfo : EIATTR_KPARAM_INFO
	.align		4
.L_633:
        /*0008*/ 	.byte	0x04, 0x17
        /*000a*/ 	.short	(.L_635 - .L_634)
.L_634:
        /*000c*/ 	.word	0x00000000
        /*0010*/ 	.short	0x0001
        /*0012*/ 	.short	0x0008
        /*0014*/ 	.byte	0x00, 0xf0, 0x11, 0x00


	//----- nvinfo : EIATTR_KPARAM_INFO
	.align		4
.L_635:
        /*0018*/ 	.byte	0x04, 0x17
        /*001a*/ 	.short	(.L_637 - .L_636)
.L_636:
        /*001c*/ 	.word	0x00000000
        /*0020*/ 	.short	0x0000
        /*0022*/ 	.short	0x0000
        /*0024*/ 	.byte	0x00, 0xf5, 0x21, 0x00


	//----- nvinfo : EIATTR_SPARSE_MMA_MASK
	.align		4
.L_637:
        /*0028*/ 	.byte	0x03, 0x50
        /*002a*/ 	.short	0x0000


	//----- nvinfo : EIATTR_MAXREG_COUNT
	.align		4
        /*002c*/ 	.byte	0x03, 0x1b
        /*002e*/ 	.short	0x00ff


	//----- nvinfo : EIATTR_MERCURY_ISA_VERSION
	.align		4
        /*0030*/ 	.byte	0x03, 0x5f
        /*0032*/ 	.short	0x0101


	//----- nvinfo : EIATTR_VRC_CTA_INIT_COUNT
	.align		4
        /*0034*/ 	.byte	0x02, 0x4a
	.zero		1
	.zero		1


	//----- nvinfo : EIATTR_EXIT_INSTR_OFFSETS
	.align		4
        /*0038*/ 	.byte	0x04, 0x1c
        /*003a*/ 	.short	(.L_639 - .L_638)


	//   ....[0]....
.L_638:
        /*003c*/ 	.word	0x00000080


	//----- nvinfo : EIATTR_CBANK_PARAM_SIZE
	.align		4
.L_639:
        /*0040*/ 	.byte	0x03, 0x19
        /*0042*/ 	.short	0x000c


	//----- nvinfo : EIATTR_PARAM_CBANK
	.align		4
        /*0044*/ 	.byte	0x04, 0x0a
        /*0046*/ 	.short	(.L_641 - .L_640)
	.align		4
.L_640:
        /*0048*/ 	.word	index@(.nv.constant0._Z14high2bfloat162Pf14__nv_bfloat162)
        /*004c*/ 	.short	0x0380
        /*004e*/ 	.short	0x000c


	//----- nvinfo : EIATTR_SW_WAR
	.align		4
.L_641:
        /*0050*/ 	.byte	0x04, 0x36
        /*0052*/ 	.short	(.L_643 - .L_642)
.L_642:
        /*0054*/ 	.word	0x00000008
.L_643:


//--------------------- .nv.info._Z13high2bfloat16Pf14__nv_bfloat162 --------------------------
	.section	.nv.info._Z13high2bfloat16Pf14__nv_bfloat162,"",@"SHT_CUDA_INFO"
	.sectionflags	@""
	.align	4


	//----- nvinfo : EIATTR_CUDA_API_VERSION
	.align		4
        /*0000*/ 	.byte	0x04, 0x37
        /*0002*/ 	.short	(.L_645 - .L_644)
.L_644:
        /*0004*/ 	.word	0x00000082


	//----- nvinfo : EIATTR_KPARAM_INFO
	.align		4
.L_645:
        /*0008*/ 	.byte	0x04, 0x17
        /*000a*/ 	.short	(.L_647 - .L_646)
.L_646:
        /*000c*/ 	.word	0x00000000
        /*0010*/ 	.short	0x0001
        /*0012*/ 	.short	0x0008
        /*0014*/ 	.byte	0x00, 0xf0, 0x11, 0x00


	//----- nvinfo : EIATTR_KPARAM_INFO
	.align		4
.L_647:
        /*0018*/ 	.byte	0x04, 0x17
        /*001a*/ 	.short	(.L_649 - .L_648)
.L_648:
        /*001c*/ 	.word	0x00000000
        /*0020*/ 	.short	0x0000
        /*0022*/ 	.short	0x0000
        /*0024*/ 	.byte	0x00, 0xf5, 0x21, 0x00


	//----- nvinfo : EIATTR_SPARSE_MMA_MASK
	.align		4
.L_649:
        /*0028*/ 	.byte	0x03, 0x50
        /*002a*/ 	.short	0x0000


	//----- nvinfo : EIATTR_MAXREG_COUNT
	.align		4
        /*002c*/ 	.byte	0x03, 0x1b
        /*002e*/ 	.short	0x00ff


	//----- nvinfo : EIATTR_MERCURY_ISA_VERSION
	.align		4
        /*0030*/ 	.byte	0x03, 0x5f
        /*0032*/ 	.short	0x0101


	//----- nvinfo : EIATTR_VRC_CTA_INIT_COUNT
	.align		4
        /*0034*/ 	.byte	0x02, 0x4a
	.zero		1
	.zero		1


	//----- nvinfo : EIATTR_EXIT_INSTR_OFFSETS
	.align		4
        /*0038*/ 	.byte	0x04, 0x1c
        /*003a*/ 	.short	(.L_651 - .L_650)


	//   ....[0]....
.L_650:
        /*003c*/ 	.word	0x00000060


	//----- nvinfo : EIATTR_CBANK_PARAM_SIZE
	.align		4
.L_651:
        /*0040*/ 	.byte	0x03, 0x19
        /*0042*/ 	.short	0x000c


	//----- nvinfo : EIATTR_PARAM_CBANK
	.align		4
        /*0044*/ 	.byte	0x04, 0x0a
        /*0046*/ 	.short	(.L_653 - .L_652)
	.align		4
.L_652:
        /*0048*/ 	.word	index@(.nv.constant0._Z13high2bfloat16Pf14__nv_bfloat162)
        /*004c*/ 	.short	0x0380
        /*004e*/ 	.short	0x000c


	//----- nvinfo : EIATTR_SW_WAR
	.align		4
.L_653:
        /*0050*/ 	.byte	0x04, 0x36
        /*0052*/ 	.short	(.L_655 - .L_654)
.L_654:
        /*0054*/ 	.word	0x00000008
.L_655:


//--------------------- .nv.info._Z16halves2bfloat162Pf13__nv_bfloat16S0_ --------------------------
	.section	.nv.info._Z16halves2bfloat162Pf13__nv_bfloat16S0_,"",@"SHT_CUDA_INFO"
	.sectionflags	@""
	.align	4


	//----- nvinfo : EIATTR_CUDA_API_VERSION
	.align		4
        /*0000*/ 	.byte	0x04, 0x37
        /*0002*/ 	.short	(.L_657 - .L_656)
.L_656:
        /*0004*/ 	.word	0x00000082


	//----- nvinfo : EIATTR_KPARAM_INFO
	.align		4
.L_657:
        /*0008*/ 	.byte	0x04, 0x17
        /*000a*/ 	.short	(.L_659 - .L_658)
.L_658:
        /*000c*/ 	.word	0x00000000
        /*0010*/ 	.short	0x0002
        /*0012*/ 	.short	0x000a
        /*0014*/ 	.byte	0x00, 0xf0, 0x09, 0x00


	//----- nvinfo : EIATTR_KPARAM_INFO
	.align		4
.L_659:
        /*0018*/ 	.byte	0x04, 0x17
        /*001a*/ 	.short	(.L_661 - .L_660)
.L_660:
        /*001c*/ 	.word	0x00000000
        /*0020*/ 	.short	0x0001
        /*0022*/ 	.short	0x0008
        /*0024*/ 	.byte	0x00, 0xf0, 0x09, 0x00


	//----- nvinfo : EIATTR_KPARAM_INFO
	.align		4
.L_661:
        /*0028*/ 	.byte	0x04, 0x17
        /*002a*/ 	.short	(.L_663 - .L_662)
.L_662:
        /*002c*/ 	.word	0x00000000
        /*0030*/ 	.short	0x0000
        /*0032*/ 	.short	0x0000
        /*0034*/ 	.byte	0x00, 0xf5, 0x21, 0x00


	//----- nvinfo : EIATTR_SPARSE_MMA_MASK
	.align		4
.L_663:
        /*0038*/ 	.byte	0x03, 0x50
        /*003a*/ 	.short	0x0000


	//----- nvinfo : EIATTR_MAXREG_COUNT
	.align		4
        /*003c*/ 	.byte	0x03, 0x1b
        /*003e*/ 	.short	0x00ff


	//----- nvinfo : EIATTR_MERCURY_ISA_VERSION
	.align		4
        /*0040*/ 	.byte	0x03, 0x5f
        /*0042*/ 	.short	0x0101


	//----- nvinfo : EIATTR_VRC_CTA_INIT_COUNT
	.align		4
        /*0044*/ 	.byte	0x02, 0x4a
	.zero		1
	.zero		1


	//----- nvinfo : EIATTR_EXIT_INSTR_OFFSETS
	.align		4
        /*0048*/ 	.byte	0x04, 0x1c
        /*004a*/ 	.short	(.L_665 - .L_664)


	//   ....[0]....
.L_664:
        /*004c*/ 	.word	0x00000090


	//----- nvinfo : EIATTR_CBANK_PARAM_SIZE
	.align		4
.L_665:
        /*0050*/ 	.byte	0x03, 0x19
        /*0052*/ 	.short	0x000c


	//----- nvinfo : EIATTR_PARAM_CBANK
	.align		4
        /*0054*/ 	.byte	0x04, 0x0a
        /*0056*/ 	.short	(.L_667 - .L_666)
	.align		4
.L_666:
        /*0058*/ 	.word	index@(.nv.constant0._Z16halves2bfloat162Pf13__nv_bfloat16S0_)
        /*005c*/ 	.short	0x0380
        /*005e*/ 	.short	0x000c


	//----- nvinfo : EIATTR_SW_WAR
	.align		4
.L_667:
        /*0060*/ 	.byte	0x04, 0x36
        /*0062*/ 	.short	(.L_669 - .L_668)
.L_668:
        /*0064*/ 	.word	0x00000008
.L_669:


//--------------------- .nv.info._Z19floats2bfloat162_rnPfff --------------------------
	.section	.nv.info._Z19floats2bfloat162_rnPfff,"",@"SHT_CUDA_INFO"
	.sectionflags	@""
	.align	4


	//----- nvinfo : EIATTR_CUDA_API_VERSION
	.align		4
        /*0000*/ 	.byte	0x04, 0x37
        /*0002*/ 	.short	(.L_671 - .L_670)
.L_670:
        /*0004*/ 	.word	0x00000082


	//----- nvinfo : EIATTR_KPARAM_INFO
	.align		4
.L_671:
        /*0008*/ 	.byte	0x04, 0x17
        /*000a*/ 	.short	(.L_673 - .L_672)
.L_672:
        /*000c*/ 	.word	0x00000000
        /*0010*/ 	.short	0x0002
        /*0012*/ 	.short	0x000c
        /*0014*/ 	.byte	0x00, 0xf0, 0x11, 0x00


	//----- nvinfo : EIATTR_KPARAM_INFO
	.align		4
.L_673:
        /*0018*/ 	.byte	0x04, 0x17
        /*001a*/ 	.short	(.L_675 - .L_674)
.L_674:
        /*001c*/ 	.word	0x00000000
        /*0020*/ 	.short	0x0001
        /*0022*/ 	.short	0x0008
        /*0024*/ 	.byte	0x00, 0xf0, 0x11, 0x00


	//----- nvinfo : EIATTR_KPARAM_INFO
	.align		4
.L_675:
        /*0028*/ 	.byte	0x04, 0x17
        /*002a*/ 	.short	(.L_677 - .L_676)
.L_676:
        /*002c*/ 	.word	0x00000000
        /*0030*/ 	.short	0x0000
        /*0032*/ 	.short	0x0000
        /*0034*/ 	.byte	0x00, 0xf5, 0x21, 0x00


	//----- nvinfo : EIATTR_SPARSE_MMA_MASK
	.align		4
.L_677:
        /*0038*/ 	.byte	0x03, 0x50
        /*003a*/ 	.short	0x0000


	//----- nvinfo : EIATTR_MAXREG_COUNT
	.align		4
        /*003c*/ 	.byte	0x03, 0x1b
        /*003e*/ 	.short	0x00ff


	//----- nvinfo : EIATTR_MERCURY_ISA_VERSION
	.align		4
        /*0040*/ 	.byte	0x03, 0x5f
        /*0042*/ 	.short	0x0101


	//----- nvinfo : EIATTR_VRC_CTA_INIT_COUNT
	.align		4
        /*0044*/ 	.byte	0x02, 0x4a
	.zero		1
	.zero		1


	//----- nvinfo : EIATTR_EXIT_INSTR_OFFSETS
	.align		4
        /*0048*/ 	.byte	0x04, 0x1c
        /*004a*/ 	.short	(.L_679 - .L_678)


	//   ....[0]....
.L_678:
        /*004c*/ 	.word	0x000000a0


	//----- nvinfo : EIATTR_CBANK_PARAM_SIZE
	.align		4
.L_679:
        /*0050*/ 	.byte	0x03, 0x19
        /*0052*/ 	.short	0x0010


	//----- nvinfo : EIATTR_PARAM_CBANK
	.align		4
        /*0054*/ 	.byte	0x04, 0x0a
        /*0056*/ 	.short	(.L_681 - .L_680)
	.align		4
.L_680:
        /*0058*/ 	.word	index@(.nv.constant0._Z19floats2bfloat162_rnPfff)
        /*005c*/ 	.short	0x0380
        /*005e*/ 	.short	0x0010


	//----- nvinfo : EIATTR_SW_WAR
	.align		4
.L_681:
        /*0060*/ 	.byte	0x04, 0x36
        /*0062*/ 	.short	(.L_683 - .L_682)
.L_682:
        /*0064*/ 	.word	0x00000008
.L_683:


//--------------------- .nv.info._Z18float2bfloat162_rnPff --------------------------
	.section	.nv.info._Z18float2bfloat162_rnPff,"",@"SHT_CUDA_INFO"
	.sectionflags	@""
	.align	4


	//----- nvinfo : EIATTR_CUDA_API_VERSION
	.align		4
        /*0000*/ 	.byte	0x04, 0x37
        /*0002*/ 	.short	(.L_685 - .L_684)
.L_684:
        /*0004*/ 	.word	0x00000082


	//----- nvinfo : EIATTR_KPARAM_INFO
	.align		4
.L_685:
        /*0008*/ 	.byte	0x04, 0x17
        /*000a*/ 	.short	(.L_687 - .L_686)
.L_686:
        /*000c*/ 	.word	0x00000000
        /*0010*/ 	.short	0x0001
        /*0012*/ 	.short	0x0008
        /*0014*/ 	.byte	0x00, 0xf0, 0x11, 0x00


	//----- nvinfo : EIATTR_KPARAM_INFO
	.align		4
.L_687:
        /*0018*/ 	.byte	0x04, 0x17
        /*001a*/ 	.short	(.L_689 - .L_688)
.L_688:
        /*001c*/ 	.word	0x00000000
        /*0020*/ 	.short	0x0000
        /*0022*/ 	.short	0x0000
        /*0024*/ 	.byte	0x00, 0xf5, 0x21, 0x00


	//----- nvinfo : EIATTR_SPARSE_MMA_MASK
	.align		4
.L_689:
        /*0028*/ 	.byte	0x03, 0x50
        /*002a*/ 	.short	0x0000


	//----- nvinfo : EIATTR_MAXREG_COUNT
	.align		4
        /*002c*/ 	.byte	0x03, 0x1b
        /*002e*/ 	.short	0x00ff


	//----- nvinfo : EIATTR_MERCURY_ISA_VERSION
	.align		4
        /*0030*/ 	.byte	0x03, 0x5f
        /*0032*/ 	.short	0x0101


	//----- nvinfo : EIATTR_VRC_CTA_INIT_COUNT
	.align		4
        /*0034*/ 	.byte	0x02, 0x4a
	.zero		1
	.zero		1


	//----- nvinfo : EIATTR_EXIT_INSTR_OFFSETS
	.align		4
        /*0038*/ 	.byte	0x04, 0x1c
        /*003a*/ 	.short	(.L_691 - .L_690)


	//   ....[0]....
.L_690:
        /*003c*/ 	.word	0x00000090


	//----- nvinfo : EIATTR_CBANK_PARAM_SIZE
	.align		4
.L_691:
        /*0040*/ 	.byte	0x03, 0x19
        /*0042*/ 	.short	0x000c


	//----- nvinfo : EIATTR_PARAM_CBANK
	.align		4
        /*0044*/ 	.byte	0x04, 0x0a
        /*0046*/ 	.short	(.L_693 - .L_692)
	.align		4
.L_692:
        /*0048*/ 	.word	index@(.nv.constant0._Z18float2bfloat162_rnPff)
        /*004c*/ 	.short	0x0380
        /*004e*/ 	.short	0x000c


	//----- nvinfo : EIATTR_SW_WAR
	.align		4
.L_693:
        /*0050*/ 	.byte	0x04, 0x36
        /*0052*/ 	.short	(.L_695 - .L_694)
.L_694:
        /*0054*/ 	.word	0x00000008
.L_695:


//--------------------- .nv.info._Z14float2bfloat16Pff --------------------------
	.section	.nv.info._Z14float2bfloat16Pff,"",@"SHT_CUDA_INFO"
	.sectionflags	@""
	.align	4


	//----- nvinfo : EIATTR_CUDA_API_VERSION
	.align		4
        /*0000*/ 	.byte	0x04, 0x37
        /*0002*/ 	.short	(.L_697 - .L_696)
.L_696:
        /*0004*/ 	.word	0x00000082


	//----- nvinfo : EIATTR_KPARAM_INFO
	.align		4
.L_697:
        /*0008*/ 	.byte	0x04, 0x17
        /*000a*/ 	.short	(.L_699 - .L_698)
.L_698:
        /*000c*/ 	.word	0x00000000
        /*0010*/ 	.short	0x0001
        /*0012*/ 	.short	0x0008
        /*0014*/ 	.byte	0x00, 0xf0, 0x11, 0x00


	//----- nvinfo : EIATTR_KPARAM_INFO
	.align		4
.L_699:
        /*0018*/ 	.byte	0x04, 0x17
        /*001a*/ 	.short	(.L_701 - .L_700)
.L_700:
        /*001c*/ 	.word	0x00000000
        /*0020*/ 	.short	0x0000
        /*0022*/ 	.short	0x0000
        /*0024*/ 	.byte	0x00, 0xf5, 0x21, 0x00


	//----- nvinfo : EIATTR_SPARSE_MMA_MASK
	.align		4
.L_701:
        /*0028*/ 	.byte	0x03, 0x50
        /*002a*/ 	.short	0x0000


	//----- nvinfo : EIATTR_MAXREG_COUNT
	.align		4
        /*002c*/ 	.byte	0x03, 0x1b
        /*002e*/ 	.short	0x00ff


	//----- nvinfo : EIATTR_MERCURY_ISA_VERSION
	.align		4
        /*0030*/ 	.byte	0x03, 0x5f
        /*0032*/ 	.short	0x0101


	//----- nvinfo : EIATTR_VRC_CTA_INIT_COUNT
	.align		4
        /*0034*/ 	.byte	0x02, 0x4a
	.zero		1
	.zero		1


	//----- nvinfo : EIATTR_EXIT_INSTR_OFFSETS
	.align		4
        /*0038*/ 	.byte	0x04, 0x1c
        /*003a*/ 	.short	(.L_703 - .L_702)


	//   ....[0]....
.L_702:
        /*003c*/ 	.word	0x00000070


	//----- nvinfo : EIATTR_CBANK_PARAM_SIZE
	.align		4
.L_703:
        /*0040*/ 	.byte	0x03, 0x19
        /*0042*/ 	.short	0x000c


	//----- nvinfo : EIATTR_PARAM_CBANK
	.align		4
        /*0044*/ 	.byte	0x04, 0x0a
        /*0046*/ 	.short	(.L_705 - .L_704)
	.align		4
.L_704:
        /*0048*/ 	.word	index@(.nv.constant0._Z14float2bfloat16Pff)
        /*004c*/ 	.short	0x0380
        /*004e*/ 	.short	0x000c


	//----- nvinfo : EIATTR_SW_WAR
	.align		4
.L_705:
        /*0050*/ 	.byte	0x04, 0x36
        /*0052*/ 	.short	(.L_707 - .L_706)
.L_706:
        /*0054*/ 	.word	0x00000008
.L_707:


//--------------------- .nv.info._Z19float22bfloat162_rnPf6float2 --------------------------
	.section	.nv.info._Z19float22bfloat162_rnPf6float2,"",@"SHT_CUDA_INFO"
	.sectionflags	@""
	.align	4


	//----- nvinfo : EIATTR_CUDA_API_VERSION
	.align		4
        /*0000*/ 	.byte	0x04, 0x37
        /*0002*/ 	.short	(.L_709 - .L_708)
.L_708:
        /*0004*/ 	.word	0x00000082


	//----- nvinfo : EIATTR_KPARAM_INFO
	.align		4
.L_709:
        /*0008*/ 	.byte	0x04, 0x17
        /*000a*/ 	.short	(.L_711 - .L_710)
.L_710:
        /*000c*/ 	.word	0x00000000
        /*0010*/ 	.short	0x0001
        /*0012*/ 	.short	0x0008
        /*0014*/ 	.byte	0x00, 0xf0, 0x21, 0x00


	//----- nvinfo : EIATTR_KPARAM_INFO
	.align		4
.L_711:
        /*0018*/ 	.byte	0x04, 0x17
        /*001a*/ 	.short	(.L_713 - .L_712)
.L_712:
        /*001c*/ 	.word	0x00000000
        /*0020*/ 	.short	0x0000
        /*0022*/ 	.short	0x0000
        /*0024*/ 	.byte	0x00, 0xf5, 0x21, 0x00


	//----- nvinfo : EIATTR_SPARSE_MMA_MASK
	.align		4
.L_713:
        /*0028*/ 	.byte	0x03, 0x50
        /*002a*/ 	.short	0x0000


	//----- nvinfo : EIATTR_MAXREG_COUNT
	.align		4
        /*002c*/ 	.byte	0x03, 0x1b
        /*002e*/ 	.short	0x00ff


	//----- nvinfo : EIATTR_MERCURY_ISA_VERSION
	.align		4
        /*0030*/ 	.byte	0x03, 0x5f
        /*0032*/ 	.short	0x0101


	//----- nvinfo : EIATTR_VRC_CTA_INIT_COUNT
	.align		4
        /*0034*/ 	.byte	0x02, 0x4a
	.zero		1
	.zero		1


	//----- nvinfo : EIATTR_EXIT_INSTR_OFFSETS
	.align		4
        /*0038*/ 	.byte	0x04, 0x1c
        /*003a*/ 	.short	(.L_715 - .L_714)


	//   ....[0]....
.L_714:
        /*003c*/ 	.word	0x000000a0


	//----- nvinfo : EIATTR_CBANK_PARAM_SIZE
	.align		4
.L_715:
        /*0040*/ 	.byte	0x03, 0x19
        /*0042*/ 	.short	0x0010


	//----- nvinfo : EIATTR_PARAM_CBANK
	.align		4
        /*0044*/ 	.byte	0x04, 0x0a
        /*0046*/ 	.short	(.L_717 - .L_716)
	.align		4
.L_716:
        /*0048*/ 	.word	index@(.nv.constant0._Z19float22bfloat162_rnPf6float2)
        /*004c*/ 	.short	0x0380
        /*004e*/ 	.short	0x0010


	//----- nvinfo : EIATTR_SW_WAR
	.align		4
.L_717:
        /*0050*/ 	.byte	0x04, 0x36
        /*0052*/ 	.short	(.L_719 - .L_718)
.L_718:
        /*0054*/ 	.word	0x00000008
.L_719:


//--------------------- .nv.info._Z18bfloat162ushort_rzPt13__nv_bfloat16 --------------------------
	.section	.nv.info._Z18bfloat162ushort_rzPt13__nv_bfloat16,"",@"SHT_CUDA_INFO"
	.sectionflags	@""
	.align	4


	//----- nvinfo : EIATTR_CUDA_API_VERSION
	.align		4
        /*0000*/ 	.byte	0x04, 0x37
        /*0002*/ 	.short	(.L_721 - .L_720)
.L_720:
        /*0004*/ 	.word	0x00000082


	//----- nvinfo : EIATTR_KPARAM_INFO
	.align		4
.L_721:
        /*0008*/ 	.byte	0x04, 0x17
        /*000a*/ 	.short	(.L_723 - .L_722)
.L_722:
        /*000c*/ 	.word	0x00000000
        /*0010*/ 	.short	0x0001
        /*0012*/ 	.short	0x0008
        /*0014*/ 	.byte	0x00, 0xf0, 0x09, 0x00


	//----- nvinfo : EIATTR_KPARAM_INFO
	.align		4
.L_723:
        /*0018*/ 	.byte	0x04, 0x17
        /*001a*/ 	.short	(.L_725 - .L_724)
.L_724:
        /*001c*/ 	.word	0x00000000
        /*0020*/ 	.short	0x0000
        /*0022*/ 	.short	0x0000
        /*0024*/ 	.byte	0x00, 0xf5, 0x21, 0x00


	//----- nvinfo : EIATTR_SPARSE_MMA_MASK
	.align		4
.L_725:
        /*0028*/ 	.byte	0x03, 0x50
        /*002a*/ 	.short	0x0000


	//----- nvinfo : EIATTR_MAXREG_COUNT
	.align		4
        /*002c*/ 	.byte	0x03, 0x1b
        /*002e*/ 	.short	0x00ff


	//----- nvinfo : EIATTR_MERCURY_ISA_VERSION
	.align		4
        /*0030*/ 	.byte	0x03, 0x5f
        /*0032*/ 	.short	0x0101


	//----- nvinfo : EIATTR_VRC_CTA_INIT_COUNT
	.align		4
        /*0034*/ 	.byte	0x02, 0x4a
	.zero		1
	.zero		1


	//----- nvinfo : EIATTR_EXIT_INSTR_OFFSETS
	.align		4
        /*0038*/ 	.byte	0x04, 0x1c
        /*003a*/ 	.short	(.L_727 - .L_726)


	//   ....[0]....
.L_726:
        /*003c*/ 	.word	0x00000060


	//----- nvinfo : EIATTR_CBANK_PARAM_SIZE
	.align		4
.L_727:
        /*0040*/ 	.byte	0x03, 0x19
        /*0042*/ 	.short	0x000a


	//----- nvinfo : EIATTR_PARAM_CBANK
	.align		4
        /*0044*/ 	.byte	0x04, 0x0a
        /*0046*/ 	.short	(.L_729 - .L_728)
	.align		4
.L_728:
        /*0048*/ 	.word	index@(.nv.constant0._Z18bfloat162ushort_rzPt13__nv_bfloat16)
        /*004c*/ 	.short	0x0380
        /*004e*/ 	.short	0x000a


	//----- nvinfo : EIATTR_SW_WAR
	.align		4
.L_729:
        /*0050*/ 	.byte	0x04, 0x36
        /*0052*/ 	.short	(.L_731 - .L_730)
.L_730:
        /*0054*/ 	.word	0x00000008
.L_731:


//--------------------- .nv.info._Z18bfloat162ushort_ruPt13__nv_bfloat16 --------------------------
	.section	.nv.info._Z18bfloat162ushort_ruPt13__nv_bfloat16,"",@"SHT_CUDA_INFO"
	.sectionflags	@""
	.align	4


	//----- nvinfo : EIATTR_CUDA_API_VERSION
	.align		4
        /*0000*/ 	.byte	0x04, 0x37
        /*0002*/ 	.short	(.L_733 - .L_732)
.L_732:
        /*0004*/ 	.word	0x00000082


	//----- nvinfo : EIATTR_KPARAM_INFO
	.align		4
.L_733:
        /*0008*/ 	.byte	0x04, 0x17
        /*000a*/ 	.short	(.L_735 - .L_734)
.L_734:
        /*000c*/ 	.word	0x00000000
        /*0010*/ 	.short	0x0001
        /*0012*/ 	.short	0x0008
        /*0014*/ 	.byte	0x00, 0xf0, 0x09, 0x00


	//----- nvinfo : EIATTR_KPARAM_INFO
	.align		4
.L_735:
        /*0018*/ 	.byte	0x04, 0x17
        /*001a*/ 	.short	(.L_737 - .L_736)
.L_736:
        /*001c*/ 	.word	0x00000000
        /*0020*/ 	.short	0x0000
        /*0022*/ 	.short	0x0000
        /*0024*/ 	.byte	0x00, 0xf5, 0x21, 0x00


	//----- nvinfo : EIATTR_SPARSE_MMA_MASK
	.align		4
.L_737:
        /*0028*/ 	.byte	0x03, 0x50
        /*002a*/ 	.short	0x0000


	//----- nvinfo : EIATTR_MAXREG_COUNT
	.align		4
        /*002c*/ 	.byte	0x03, 0x1b
        /*002e*/ 	.short	0x00ff


	//----- nvinfo : EIATTR_MERCURY_ISA_VERSION
	.align		4
        /*0030*/ 	.byte	0x03, 0x5f
        /*0032*/ 	.short	0x0101


	//----- nvinfo : EIATTR_VRC_CTA_INIT_COUNT
	.align		4
        /*0034*/ 	.byte	0x02, 0x4a
	.zero		1
	.zero		1


	//----- nvinfo : EIATTR_EXIT_INSTR_OFFSETS
	.align		4
        /*0038*/ 	.byte	0x04, 0x1c
        /*003a*/ 	.short	(.L_739 - .L_738)


	//   ....[0]....
.L_738:
        /*003c*/ 	.word	0x00000060


	//----- nvinfo : EIATTR_CBANK_PARAM_SIZE
	.align		4
.L_739:
        /*0040*/ 	.byte	0x03, 0x19
        /*0042*/ 	.short	0x000a


	//----- nvinfo : EIATTR_PARAM_CBANK
	.align		4
        /*0044*/ 	.byte	0x04, 0x0a
        /*0046*/ 	.short	(.L_741 - .L_740)
	.align		4
.L_740:
        /*0048*/ 	.word	index@(.nv.constant0._Z18bfloat162ushort_ruPt13__nv_bfloat16)
        /*004c*/ 	.short	0x0380
        /*004e*/ 	.short	0x000a


	//----- nvinfo : EIATTR_SW_WAR
	.align		4
.L_741:
        /*0050*/ 	.byte	0x04, 0x36
        /*0052*/ 	.short	(.L_743 - .L_742)
.L_742:
        /*0054*/ 	.word	0x00000008
.L_743:


//--------------------- .nv.info._Z18bfloat162ushort_rnPt13__nv_bfloat16 --------------------------
	.section	.nv.info._Z18bfloat162ushort_rnPt13__nv_bfloat16,"",@"SHT_CUDA_INFO"
	.sectionflags	@""
	.align	4


	//----- nvinfo : EIATTR_CUDA_API_VERSION
	.align		4
        /*0000*/ 	.byte	0x04, 0x37
        /*0002*/ 	.short	(.L_745 - .L_744)
.L_744:
        /*0004*/ 	.word	0x00000082


	//----- nvinfo : EIATTR_KPARAM_INFO
	.align		4
.L_745:
        /*0008*/ 	.byte	0x04, 0x17
        /*000a*/ 	.short	(.L_747 - .L_746)
.L_746:
        /*000c*/ 	.word	0x00000000
        /*0010*/ 	.short	0x0001
        /*0012*/ 	.short	0x0008
        /*0014*/ 	.byte	0x00, 0xf0, 0x09, 0x00


	//----- nvinfo : EIATTR_KPARAM_INFO
	.align		4
.L_747:
        /*0018*/ 	.byte	0x04, 0x17
        /*001a*/ 	.short	(.L_749 - .L_748)
.L_748:
        /*001c*/ 	.word	0x00000000
        /*0020*/ 	.short	0x0000
        /*0022*/ 	.short	0x0000
        /*0024*/ 	.byte	0x00, 0xf5, 0x21, 0x00


	//----- nvinfo : EIATTR_SPARSE_MMA_MASK
	.align		4
.L_749:
        /*0028*/ 	.byte	0x03, 0x50
        /*002a*/ 	.short	0x0000


	//----- nvinfo : EIATTR_MAXREG_COUNT
	.align		4
        /*002c*/ 	.byte	0x03, 0x1b
        /*002e*/ 	.short	0x00ff


	//----- nvinfo : EIATTR_MERCURY_ISA_VERSION
	.align		4
        /*0030*/ 	.byte	0x03, 0x5f
        /*0032*/ 	.short	0x0101


	//----- nvinfo : EIATTR_VRC_CTA_INIT_COUNT
	.align		4
        /*0034*/ 	.byte	0x02, 0x4a
	.zero		1
	.zero		1


	//----- nvinfo : EIATTR_EXIT_INSTR_OFFSETS
	.align		4
        /*0038*/ 	.byte	0x04, 0x1c
        /*003a*/ 	.short	(.L_751 - .L_750)


	//   ....[0]....
.L_750:
        /*003c*/ 	.word	0x00000060


	//----- nvinfo : EIATTR_CBANK_PARAM_SIZE
	.align		4
.L_751:
        /*0040*/ 	.byte	0x03, 0x19
        /*0042*/ 	.short	0x000a


	//----- nvinfo : EIATTR_PARAM_CBANK
	.align		4
        /*0044*/ 	.byte	0x04, 0x0a
        /*0046*/ 	.short	(.L_753 - .L_752)
	.align		4
.L_752:
        /*0048*/ 	.word	index@(.nv.constant0._Z18bfloat162ushort_rnPt13__nv_bfloat16)
        /*004c*/ 	.short	0x0380
        /*004e*/ 	.short	0x000a


	//----- nvinfo : EIATTR_SW_WAR
	.align		4
.L_753:
        /*0050*/ 	.byte	0x04, 0x36
        /*0052*/ 	.short	(.L_755 - .L_754)
.L_754:
        /*0054*/ 	.word	0x00000008
.L_755:


//--------------------- .nv.info._Z18bfloat162ushort_rdPt13__nv_bfloat16 --------------------------
	.section	.nv.info._Z18bfloat162ushort_rdPt13__nv_bfloat16,"",@"SHT_CUDA_INFO"
	.sectionflags	@""
	.align	4


	//----- nvinfo : EIATTR_CUDA_API_VERSION
	.align		4
        /*0000*/ 	.byte	0x04, 0x37
        /*0002*/ 	.short	(.L_757 - .L_756)
.L_756:
        /*0004*/ 	.word	0x00000082


	//----- nvinfo : EIATTR_KPARAM_INFO
	.align		4
.L_757:
        /*0008*/ 	.byte	0x04, 0x17
        /*000a*/ 	.short	(.L_759 - .L_758)
.L_758:
        /*000c*/ 	.word	0x00000000
        /*0010*/ 	.short	0x0001
        /*0012*/ 	.short	0x0008
        /*0014*/ 	.byte	0x00, 0xf0, 0x09, 0x00


	//----- nvinfo : EIATTR_KPARAM_INFO
	.align		4
.L_759:
        /*0018*/ 	.byte	0x04, 0x17
        /*001a*/ 	.short	(.L_761 - .L_760)
.L_760:
        /*001c*/ 	.word	0x00000000
        /*0020*/ 	.short	0x0000
        /*0022*/ 	.short	0x0000
        /*0024*/ 	.byte	0x00, 0xf5, 0x21, 0x00


	//----- nvinfo : EIATTR_SPARSE_MMA_MASK
	.align		4
.L_761:
        /*0028*/ 	.byte	0x03, 0x50
        /*002a*/ 	.short	0x0000


	//----- nvinfo : EIATTR_MAXREG_COUNT
	.align		4
        /*002c*/ 	.byte	0x03, 0x1b
        /*002e*/ 	.short	0x00ff


	//----- nvinfo : EIATTR_MERCURY_ISA_VERSION
	.align		4
        /*0030*/ 	.byte	0x03, 0x5f
        /*0032*/ 	.short	0x0101


	//----- nvinfo : EIATTR_VRC_CTA_INIT_COUNT
	.align		4
        /*0034*/ 	.byte	0x02, 0x4a
	.zero		1
	.zero		1


	//----- nvinfo : EIATTR_EXIT_INSTR_OFFSETS
	.align		4
        /*0038*/ 	.byte	0x04, 0x1c
        /*003a*/ 	.short	(.L_763 - .L_762)


	//   ....[0]....
.L_762:
        /*003c*/ 	.word	0x00000060


	//----- nvinfo : EIATTR_CBANK_PARAM_SIZE
	.align		4
.L_763:
        /*0040*/ 	.byte	0x03, 0x19
        /*0042*/ 	.short	0x000a


	//----- nvinfo : EIATTR_PARAM_CBANK
	.align		4
        /*0044*/ 	.byte	0x04, 0x0a
        /*0046*/ 	.short	(.L_765 - .L_764)
	.align		4
.L_764:
        /*0048*/ 	.word	index@(.nv.constant0._Z18bfloat162ushort_rdPt13__nv_bfloat16)
        /*004c*/ 	.short	0x0380
        /*004e*/ 	.short	0x000a


	//----- nvinfo : EIATTR_SW_WAR
	.align		4
.L_765:
        /*0050*/ 	.byte	0x04, 0x36
        /*0052*/ 	.short	(.L_767 - .L_766)
.L_766:
        /*0054*/ 	.word	0x00000008
.L_767:


//--------------------- .nv.info._Z15bfloat162ull_rzPy13__nv_bfloat16 --------------------------
	.section	.nv.info._Z15bfloat162ull_rzPy13__nv_bfloat16,"",@"SHT_CUDA_INFO"
	.sectionflags	@""
	.align	4


	//----- nvinfo : EIATTR_CUDA_API_VERSION
	.align		4
        /*0000*/ 	.byte	0x04, 0x37
        /*0002*/ 	.short	(.L_769 - .L_768)
.L_768:
        /*0004*/ 	.word	0x00000082


	//----- nvinfo : EIATTR_KPARAM_INFO
	.align		4
.L_769:
        /*0008*/ 	.byte	0x04, 0x17
        /*000a*/ 	.short	(.L_771 - .L_770)
.L_770:
        /*000c*/ 	.word	0x00000000
        /*0010*/ 	.short	0x0001
        /*0012*/ 	.short	0x0008
        /*0014*/ 	.byte	0x00, 0xf0, 0x09, 0x00


	//----- nvinfo : EIATTR_KPARAM_INFO
	.align		4
.L_771:
        /*0018*/ 	.byte	0x04, 0x17
        /*001a*/ 	.short	(.L_773 - .L_772)
.L_772:
        /*001c*/ 	.word	0x00000000
        /*0020*/ 	.short	0x0000
        /*0022*/ 	.short	0x0000
        /*0024*/ 	.byte	0x00, 0xf5, 0x21, 0x00


	//----- nvinfo : EIATTR_SPARSE_MMA_MASK
	.align		4
.L_773:
        /*0028*/ 	.byte	0x03, 0x50
        /*002a*/ 	.short	0x0000


	//----- nvinfo : EIATTR_MAXREG_COUNT
	.align		4
        /*002c*/ 	.byte	0x03, 0x1b
        /*002e*/ 	.short	0x00ff


	//----- nvinfo : EIATTR_MERCURY_ISA_VERSION
	.align		4
        /*0030*/ 	.byte	0x03, 0x5f
        /*0032*/ 	.short	0x0101


	//----- nvinfo : EIATTR_VRC_CTA_INIT_COUNT
	.align		4
        /*0034*/ 	.byte	0x02, 0x4a
	.zero		1
	.zero		1


	//----- nvinfo : EIATTR_EXIT_INSTR_OFFSETS
	.align		4
        /*0038*/ 	.byte	0x04, 0x1c
        /*003a*/ 	.short	(.L_775 - .L_774)


	//   ....[0]....
.L_774:
        /*003c*/ 	.word	0x00000060


	//----- nvinfo : EIATTR_CBANK_PARAM_SIZE
	.align		4
.L_775:
        /*0040*/ 	.byte	0x03, 0x19
        /*0042*/ 	.short	0x000a


	//----- nvinfo : EIATTR_PARAM_CBANK
	.align		4
        /*0044*/ 	.byte	0x04, 0x0a
        /*0046*/ 	.short	(.L_777 - .L_776)
	.align		4
.L_776:
        /*0048*/ 	.word	index@(.nv.constant0._Z15bfloat162ull_rzPy13__nv_bfloat16)
        /*004c*/ 	.short	0x0380
        /*004e*/ 	.short	0x000a


	//----- nvinfo : EIATTR_SW_WAR
	.align		4
.L_777:
        /*0050*/ 	.byte	0x04, 0x36
        /*0052*/ 	.short	(.L_779 - .L_778)
.L_778:
        /*0054*/ 	.word	0x00000008
.L_779:


//--------------------- .nv.info._Z15bfloat162ull_ruPy13__nv_bfloat16 --------------------------
	.section	.nv.info._Z15bfloat162ull_ruPy13__nv_bfloat16,"",@"SHT_CUDA_INFO"
	.sectionflags	@""
	.align	4


	//----- nvinfo : EIATTR_CUDA_API_VERSION
	.align		4
        /*0000*/ 	.byte	0x04, 0x37
        /*0002*/ 	.short	(.L_781 - .L_780)
.L_780:
        /*0004*/ 	.word	0x00000082


	//----- nvinfo : EIATTR_KPARAM_INFO
	.align		4
.L_781:
        /*0008*/ 	.byte	0x04, 0x17
        /*000a*/ 	.short	(.L_783 - .L_782)
.L_782:
        /*000c*/ 	.word	0x00000000
        /*0010*/ 	.short	0x0001
        /*0012*/ 	.short	0x0008
        /*0014*/ 	.byte	0x00, 0xf0, 0x09, 0x00


	//----- nvinfo : EIATTR_KPARAM_INFO
	.align		4
.L_783:
        /*0018*/ 	.byte	0x04, 0x17
        /*001a*/ 	.short	(.L_785 - .L_784)
.L_784:
        /*001c*/ 	.word	0x00000000
        /*0020*/ 	.short	0x0000
        /*0022*/ 	.short	0x0000
        /*0024*/ 	.byte	0x00, 0xf5, 0x21, 0x00


	//----- nvinfo : EIATTR_SPARSE_MMA_MASK
	.align		4
.L_785:
        /*0028*/ 	.byte	0x03, 0x50
        /*002a*/ 	.short	0x0000


	//----- nvinfo : EIATTR_MAXREG_COUNT
	.align		4
        /*002c*/ 	.byte	0x03, 0x1b
        /*002e*/ 	.short	0x00ff


	//----- nvinfo : EIATTR_MERCURY_ISA_VERSION
	.align		4
        /*0030*/ 	.byte	0x03, 0x5f
        /*0032*/ 	.short	0x0101


	//----- nvinfo : EIATTR_VRC_CTA_INIT_COUNT
	.align		4
        /*0034*/ 	.byte	0x02, 0x4a
	.zero		1
	.zero		1


	//----- nvinfo : EIATTR_EXIT_INSTR_OFFSETS
	.align		4
        /*0038*/ 	.byte	0x04, 0x1c
        /*003a*/ 	.short	(.L_787 - .L_786)


	//   ....[0]....
.L_786:
        /*003c*/ 	.word	0x00000060


	//----- nvinfo : EIATTR_CBANK_PARAM_SIZE
	.align		4
.L_787:
        /*0040*/ 	.byte	0x03, 0x19
        /*0042*/ 	.short	0x000a


	//----- nvinfo : EIATTR_PARAM_CBANK
	.align		4
        /*0044*/ 	.byte	0x04, 0x0a
        /*0046*/ 	.short	(.L_789 - .L_788)
	.align		4
.L_788:
        /*0048*/ 	.word	index@(.nv.constant0._Z15bfloat162ull_ruPy13__nv_bfloat16)
        /*004c*/ 	.short	0x0380
        /*004e*/ 	.short	0x000a


	//----- nvinfo : EIATTR_SW_WAR
	.align		4
.L_789:
        /*0050*/ 	.byte	0x04, 0x36
        /*0052*/ 	.short	(.L_791 - .L_790)
.L_790:
        /*0054*/ 	.word	0x00000008
.L_791:


//--------------------- .nv.info._Z15bfloat162ull_rnPy13__nv_bfloat16 --------------------------
	.section	.nv.info._Z15bfloat162ull_rnPy13__nv_bfloat16,"",@"SHT_CUDA_INFO"
	.sectionflags	@""
	.align	4


	//----- nvinfo : EIATTR_CUDA_API_VERSION
	.align		4
        /*0000*/ 	.byte	0x04, 0x37
        /*0002*/ 	.short	(.L_793 - .L_792)
.L_792:
        /*0004*/ 	.word	0x00000082


	//----- nvinfo : EIATTR_KPARAM_INFO
	.align		4
.L_793:
        /*0008*/ 	.byte	0x04, 0x17
        /*000a*/ 	.short	(.L_795 - .L_794)
.L_794:
        /*000c*/ 	.word	0x00000000
        /*0010*/ 	.short	0x0001
        /*0012*/ 	.short	0x0008
        /*0014*/ 	.byte	0x00, 0xf0, 0x09, 0x00


	//----- nvinfo : EIATTR_KPARAM_INFO
	.align		4
.L_795:
        /*0018*/ 	.byte	0x04, 0x17
        /*001a*/ 	.short	(.L_797 - .L_796)
.L_796:
        /*001c*/ 	.word	0x00000000
        /*0020*/ 	.short	0x0000
        /*0022*/ 	.short	0x0000
        /*0024*/ 	.byte	0x00, 0xf5, 0x21, 0x00


	//----- nvinfo : EIATTR_SPARSE_MMA_MASK
	.align		4
.L_797:
        /*0028*/ 	.byte	0x03, 0x50
        /*002a*/ 	.short	0x0000


	//----- nvinfo : EIATTR_MAXREG_COUNT
	.align		4
        /*002c*/ 	.byte	0x03, 0x1b
        /*002e*/ 	.short	0x00ff


	//----- nvinfo : EIATTR_MERCURY_ISA_VERSION
	.align		4
        /*0030*/ 	.byte	0x03, 0x5f
        /*0032*/ 	.short	0x0101


	//----- nvinfo : EIATTR_VRC_CTA_INIT_COUNT
	.align		4
        /*0034*/ 	.byte	0x02, 0x4a
	.zero		1
	.zero		1


	//----- nvinfo : EIATTR_EXIT_INSTR_OFFSETS
	.align		4
        /*0038*/ 	.byte	0x04, 0x1c
        /*003a*/ 	.short	(.L_799 - .L_798)


	//   ....[0]....
.L_798:
        /*003c*/ 	.word	0x00000060


	//----- nvinfo : EIATTR_CBANK_PARAM_SIZE
	.align		4
.L_799:
        /*0040*/ 	.byte	0x03, 0x19
        /*0042*/ 	.short	0x000a


	//----- nvinfo : EIATTR_PARAM_CBANK
	.align		4
        /*0044*/ 	.byte	0x04, 0x0a
        /*0046*/ 	.short	(.L_801 - .L_800)
	.align		4
.L_800:
        /*0048*/ 	.word	index@(.nv.constant0._Z15bfloat162ull_rnPy13__nv_bfloat16)
        /*004c*/ 	.short	0x0380
        /*004e*/ 	.short	0x000a


	//----- nvinfo : EIATTR_SW_WAR
	.align		4
.L_801:
        /*0050*/ 	.byte	0x04, 0x36
        /*0052*/ 	.short	(.L_803 - .L_802)
.L_802:
        /*0054*/ 	.word	0x00000008
.L_803:


//--------------------- .nv.info._Z15bfloat162ull_rdPy13__nv_bfloat16 --------------------------
	.section	.nv.info._Z15bfloat162ull_rdPy13__nv_bfloat16,"",@"SHT_CUDA_INFO"
	.sectionflags	@""
	.align	4


	//----- nvinfo : EIATTR_CUDA_API_VERSION
	.align		4
        /*0000*/ 	.byte	0x04, 0x37
        /*0002*/ 	.short	(.L_805 - .L_804)
.L_804:
        /*0004*/ 	.word	0x00000082


	//----- nvinfo : EIATTR_KPARAM_INFO
	.align		4
.L_805:
        /*0008*/ 	.byte	0x04, 0x17
        /*000a*/ 	.short	(.L_807 - .L_806)
.L_806:
        /*000c*/ 	.word	0x00000000
        /*0010*/ 	.short	0x0001
        /*0012*/ 	.short	0x0008
        /*0014*/ 	.byte	0x00, 0xf0, 0x09, 0x00


	//----- nvinfo : EIATTR_KPARAM_INFO
	.align		4
.L_807:
        /*0018*/ 	.byte	0x04, 0x17
        /*001a*/ 	.short	(.L_809 - .L_808)
.L_808:
        /*001c*/ 	.word	0x00000000
        /*0020*/ 	.short	0x0000
        /*0022*/ 	.short	0x0000
        /*0024*/ 	.byte	0x00, 0xf5, 0x21, 0x00


	//----- nvinfo : EIATTR_SPARSE_MMA_MASK
	.align		4
.L_809:
        /*0028*/ 	.byte	0x03, 0x50
        /*002a*/ 	.short	0x0000


	//----- nvinfo : EIATTR_MAXREG_COUNT
	.align		4
        /*002c*/ 	.byte	0x03, 0x1b
        /*002e*/ 	.short	0x00ff


	//----- nvinfo : EIATTR_MERCURY_ISA_VERSION
	.align		4
        /*0030*/ 	.byte	0x03, 0x5f
        /*0032*/ 	.short	0x0101


	//----- nvinfo : EIATTR_VRC_CTA_INIT_COUNT
	.align		4
        /*0034*/ 	.byte	0x02, 0x4a
	.zero		1
	.zero		1


	//----- nvinfo : EIATTR_EXIT_INSTR_OFFSETS
	.align		4
        /*0038*/ 	.byte	0x04, 0x1c
        /*003a*/ 	.short	(.L_811 - .L_810)


	//   ....[0]....
.L_810:
        /*003c*/ 	.word	0x00000060


	//----- nvinfo : EIATTR_CBANK_PARAM_SIZE
	.align		4
.L_811:
        /*0040*/ 	.byte	0x03, 0x19
        /*0042*/ 	.short	0x000a


	//----- nvinfo : EIATTR_PARAM_CBANK
	.align		4
        /*0044*/ 	.byte	0x04, 0x0a
        /*0046*/ 	.short	(.L_813 - .L_812)
	.align		4
.L_812:
        /*0048*/ 	.word	index@(.nv.constant0._Z15bfloat162ull_rdPy13__nv_bfloat16)
        /*004c*/ 	.short	0x0380
        /*004e*/ 	.short	0x000a


	//----- nvinfo : EIATTR_SW_WAR
	.align		4
.L_813:
        /*0050*/ 	.byte	0x04, 0x36
        /*0052*/ 	.short	(.L_815 - .L_814)
.L_814:
        /*0054*/ 	.word	0x00000008
.L_815:


//--------------------- .nv.info._Z16bfloat162uint_rzPj13__nv_bfloat16 --------------------------
	.section	.nv.info._Z16bfloat162uint_rzPj13__nv_bfloat16,"",@"SHT_CUDA_INFO"
	.sectionflags	@""
	.align	4


	//----- nvinfo : EIATTR_CUDA_API_VERSION
	.align		4
        /*0000*/ 	.byte	0x04, 0x37
        /*0002*/ 	.short	(.L_817 - .L_816)
.L_816:
        /*0004*/ 	.word	0x00000082


	//----- nvinfo : EIATTR_KPARAM_INFO
	.align		4
.L_817:
        /*0008*/ 	.byte	0x04, 0x17
        /*000a*/ 	.short	(.L_819 - .L_818)
.L_818:
        /*000c*/ 	.word	0x00000000
        /*0010*/ 	.short	0x0001
        /*0012*/ 	.short	0x0008
        /*0014*/ 	.byte	0x00, 0xf0, 0x09, 0x00


	//----- nvinfo : EIATTR_KPARAM_INFO
	.align		4
.L_819:
        /*0018*/ 	.byte	0x04, 0x17
        /*001a*/ 	.short	(.L_821 - .L_820)
.L_820:
        /*001c*/ 	.word	0x00000000
        /*0020*/ 	.short	0x0000
        /*0022*/ 	.short	0x0000
        /*0024*/ 	.byte	0x00, 0xf5, 0x21, 0x00


	//----- nvinfo : EIATTR_SPARSE_MMA_MASK
	.align		4
.L_821:
        /*0028*/ 	.byte	0x03, 0x50
        /*002a*/ 	.short	0x0000


	//----- nvinfo : EIATTR_MAXREG_COUNT
	.align		4
        /*002c*/ 	.byte	0x03, 0x1b
        /*002e*/ 	.short	0x00ff


	//----- nvinfo : EIATTR_MERCURY_ISA_VERSION
	.align		4
        /*0030*/ 	.byte	0x03, 0x5f
        /*0032*/ 	.short	0x0101


	//----- nvinfo : EIATTR_VRC_CTA_INIT_COUNT
	.align		4
        /*0034*/ 	.byte	0x02, 0x4a
	.zero		1
	.zero		1


	//----- nvinfo : EIATTR_EXIT_INSTR_OFFSETS
	.align		4
        /*0038*/ 	.byte	0x04, 0x1c
        /*003a*/ 	.short	(.L_823 - .L_822)


	//   ....[0]....
.L_822:
        /*003c*/ 	.word	0x00000060


	//----- nvinfo : EIATTR_CBANK_PARAM_SIZE
	.align		4
.L_823:
        /*0040*/ 	.byte	0x03, 0x19
        /*0042*/ 	.short	0x000a


	//----- nvinfo : EIATTR_PARAM_CBANK
	.align		4
        /*0044*/ 	.byte	0x04, 0x0a
        /*0046*/ 	.short	(.L_825 - .L_824)
	.align		4
.L_824:
        /*0048*/ 	.word	index@(.nv.constant0._Z16bfloat162uint_rzPj13__nv_bfloat16)
        /*004c*/ 	.short	0x0380
        /*004e*/ 	.short	0x000a


	//----- nvinfo : EIATTR_SW_WAR
	.align		4
.L_825:
        /*0050*/ 	.byte	0x04, 0x36
        /*0052*/ 	.short	(.L_827 - .L_826)
.L_826:
        /*0054*/ 	.word	0x00000008
.L_827:


//--------------------- .nv.info._Z16bfloat162uint_ruPj13__nv_bfloat16 --------------------------
	.section	.nv.info._Z16bfloat162uint_ruPj13__nv_bfloat16,"",@"SHT_CUDA_INFO"
	.sectionflags	@""
	.align	4


	//----- nvinfo : EIATTR_CUDA_API_VERSION
	.align		4
        /*0000*/ 	.byte	0x04, 0x37
        /*0002*/ 	.short	(.L_829 - .L_828)
.L_828:
        /*0004*/ 	.word	0x00000082


	//----- nvinfo : EIATTR_KPARAM_INFO
	.align		4
.L_829:
        /*0008*/ 	.byte	0x04, 0x17
        /*000a*/ 	.short	(.L_831 - .L_830)
.L_830:
        /*000c*/ 	.word	0x00000000
        /*0010*/ 	.short	0x0001
        /*0012*/ 	.short	0x0008
        /*0014*/ 	.byte	0x00, 0xf0, 0x09, 0x00


	//----- nvinfo : EIATTR_KPARAM_INFO
	.align		4
.L_831:
        /*0018*/ 	.byte	0x04, 0x17
        /*001a*/ 	.short	(.L_833 - .L_832)
.L_832:
        /*001c*/ 	.word	0x00000000
        /*0020*/ 	.short	0x0000
        /*0022*/ 	.short	0x0000
        /*0024*/ 	.byte	0x00, 0xf5, 0x21, 0x00


	//----- nvinfo : EIATTR_SPARSE_MMA_MASK
	.align		4
.L_833:
        /*0028*/ 	.byte	0x03, 0x50
        /*002a*/ 	.short	0x0000


	//----- nvinfo : EIATTR_MAXREG_COUNT
	.align		4
        /*002c*/ 	.byte	0x03, 0x1b
        /*002e*/ 	.short	0x00ff


	//----- nvinfo : EIATTR_MERCURY_ISA_VERSION
	.align		4
        /*0030*/ 	.byte	0x03, 0x5f
        /*0032*/ 	.short	0x0101


	//----- nvinfo : EIATTR_VRC_CTA_INIT_COUNT
	.align		4
        /*0034*/ 	.byte	0x02, 0x4a
	.zero		1
	.zero		1


	//----- nvinfo : EIATTR_EXIT_INSTR_OFFSETS
	.align		4
        /*0038*/ 	.byte	0x04, 0x1c
        /*003a*/ 	.short	(.L_835 - .L_834)


	//   ....[0]....
.L_834:
        /*003c*/ 	.word	0x00000060


	//----- nvinfo : EIATTR_CBANK_PARAM_SIZE
	.align		4
.L_835:
        /*0040*/ 	.byte	0x03, 0x19
        /*0042*/ 	.short	0x000a


	//----- nvinfo : EIATTR_PARAM_CBANK
	.align		4
        /*0044*/ 	.byte	0x04, 0x0a
        /*0046*/ 	.short	(.L_837 - .L_836)
	.align		4
.L_836:
        /*0048*/ 	.word	index@(.nv.constant0._Z16bfloat162uint_ruPj13__nv_bfloat16)
        /*004c*/ 	.short	0x0380
        /*004e*/ 	.short	0x000a


	//----- nvinfo : EIATTR_SW_WAR
	.align		4
.L_837:
        /*0050*/ 	.byte	0x04, 0x36
        /*0052*/ 	.short	(.L_839 - .L_838)
.L_838:
        /*0054*/ 	.word	0x00000008
.L_839:


//--------------------- .nv.info._Z16bfloat162uint_rnPj13__nv_bfloat16 --------------------------
	.section	.nv.info._Z16bfloat162uint_rnPj13__nv_bfloat16,"",@"SHT_CUDA_INFO"
	.sectionflags	@""
	.align	4


	//----- nvinfo : EIATTR_CUDA_API_VERSION
	.align		4
        /*0000*/ 	.byte	0x04, 0x37
        /*0002*/ 	.short	(.L_841 - .L_840)
.L_840:
        /*0004*/ 	.word	0x00000082


	//----- nvinfo : EIATTR_KPARAM_INFO
	.align		4
.L_841:
        /*0008*/ 	.byte	0x04, 0x17
        /*000a*/ 	.short	(.L_843 - .L_842)
.L_842:
        /*000c*/ 	.word	0x00000000
        /*0010*/ 	.short	0x0001
        /*0012*/ 	.short	0x0008
        /*0014*/ 	.byte	0x00, 0xf0, 0x09, 0x00


	//----- nvinfo : EIATTR_KPARAM_INFO
	.align		4
.L_843:
        /*0018*/ 	.byte	0x04, 0x17
        /*001a*/ 	.short	(.L_845 - .L_844)
.L_844:
        /*001c*/ 	.word	0x00000000
        /*0020*/ 	.short	0x0000
        /*0022*/ 	.short	0x0000
        /*0024*/ 	.byte	0x00, 0xf5, 0x21, 0x00


	//----- nvinfo : EIATTR_SPARSE_MMA_MASK
	.align		4
.L_845:
        /*0028*/ 	.byte	0x03, 0x50
        /*002a*/ 	.short	0x0000


	//----- nvinfo : EIATTR_MAXREG_COUNT
	.align		4
        /*002c*/ 	.byte	0x03, 0x1b
        /*002e*/ 	.short	0x00ff


	//----- nvinfo : EIATTR_MERCURY_ISA_VERSION
	.align		4
        /*0030*/ 	.byte	0x03, 0x5f
        /*0032*/ 	.short	0x0101


	//----- nvinfo : EIATTR_VRC_CTA_INIT_COUNT
	.align		4
        /*0034*/ 	.byte	0x02, 0x4a
	.zero		1
	.zero		1


	//----- nvinfo : EIATTR_EXIT_INSTR_OFFSETS
	.align		4
        /*0038*/ 	.byte	0x04, 0x1c
        /*003a*/ 	.short	(.L_847 - .L_846)


	//   ....[0]....
.L_846:
        /*003c*/ 	.word	0x00000060


	//----- nvinfo : EIATTR_CBANK_PARAM_SIZE
	.align		4
.L_847:
        /*0040*/ 	.byte	0x03, 0x19
        /*0042*/ 	.short	0x000a


	//----- nvinfo : EIATTR_PARAM_CBANK
	.align		4
        /*0044*/ 	.byte	0x04, 0x0a
        /*0046*/ 	.short	(.L_849 - .L_848)
	.align		4
.L_848:
        /*0048*/ 	.word	index@(.nv.constant0._Z16bfloat162uint_rnPj13__nv_bfloat16)
        /*004c*/ 	.short	0x0380
        /*004e*/ 	.short	0x000a


	//----- nvinfo : EIATTR_SW_WAR
	.align		4
.L_849:
        /*0050*/ 	.byte	0x04, 0x36
        /*0052*/ 	.short	(.L_851 - .L_850)
.L_850:
        /*0054*/ 	.word	0x00000008
.L_851:


//--------------------- .nv.info._Z16bfloat162uint_rdPj13__nv_bfloat16 --------------------------
	.section	.nv.info._Z16bfloat162uint_rdPj13__nv_bfloat16,"",@"SHT_CUDA_INFO"
	.sectionflags	@""
	.align	4


	//----- nvinfo : EIATTR_CUDA_API_VERSION
	.align		4
        /*0000*/ 	.byte	0x04, 0x37
        /*0002*/ 	.short	(.L_853 - .L_852)
.L_852:
        /*0004*/ 	.word	0x00000082


	//----- nvinfo : EIATTR_KPARAM_INFO
	.align		4
.L_853:
        /*0008*/ 	.byte	0x04, 0x17
        /*000a*/ 	.short	(.L_855 - .L_854)
.L_854:
        /*000c*/ 	.word	0x00000000
        /*0010*/ 	.short	0x0001
        /*0012*/ 	.short	0x0008
        /*0014*/ 	.byte	0x00, 0xf0, 0x09, 0x00


	//----- nvinfo : EIATTR_KPARAM_INFO
	.align		4
.L_855:
        /*0018*/ 	.byte	0x04, 0x17
        /*001a*/ 	.short	(.L_857 - .L_856)
.L_856:
        /*001c*/ 	.word	0x00000000
        /*0020*/ 	.short	0x0000
        /*0022*/ 	.short	0x0000
        /*0024*/ 	.byte	0x00, 0xf5, 0x21, 0x00


	//----- nvinfo : EIATTR_SPARSE_MMA_MASK
	.align		4
.L_857:
        /*0028*/ 	.byte	0x03, 0x50
        /*002a*/ 	.short	0x0000


	//----- nvinfo : EIATTR_MAXREG_COUNT
	.align		4
        /*002c*/ 	.byte	0x03, 0x1b
        /*002e*/ 	.short	0x00ff


	//----- nvinfo : EIATTR_MERCURY_ISA_VERSION
	.align		4
        /*0030*/ 	.byte	0x03, 0x5f
        /*0032*/ 	.short	0x0101


	//----- nvinfo : EIATTR_VRC_CTA_INIT_COUNT
	.align		4
        /*0034*/ 	.byte	0x02, 0x4a
	.zero		1
	.zero		1


	//----- nvinfo : EIATTR_EXIT_INSTR_OFFSETS
	.align		4
        /*0038*/ 	.byte	0x04, 0x1c
        /*003a*/ 	.short	(.L_859 - .L_858)


	//   ....[0]....
.L_858:
        /*003c*/ 	.word	0x00000060


	//----- nvinfo : EIATTR_CBANK_PARAM_SIZE
	.align		4
.L_859:
        /*0040*/ 	.byte	0x03, 0x19
        /*0042*/ 	.short	0x000a


	//----- nvinfo : EIATTR_PARAM_CBANK
	.align		4
        /*0044*/ 	.byte	0x04, 0x0a
        /*0046*/ 	.short	(.L_861 - .L_860)
	.align		4
.L_860:
        /*0048*/ 	.word	index@(.nv.constant0._Z16bfloat162uint_rdPj13__nv_bfloat16)
        /*004c*/ 	.short	0x0380
        /*004e*/ 	.short	0x000a


	//----- nvinfo : EIATTR_SW_WAR
	.align		4
.L_861:
        /*0050*/ 	.byte	0x04, 0x36
        /*0052*/ 	.short	(.L_863 - .L_862)
.L_862:
        /*0054*/ 	.word	0x00000008
.L_863:


//--------------------- .nv.info._Z17bfloat162short_rzPs13__nv_bfloat16 --------------------------
	.section	.nv.info._Z17bfloat162short_rzPs13__nv_bfloat16,"",@"SHT_CUDA_INFO"
	.sectionflags	@""
	.align	4


	//----- nvinfo : EIATTR_CUDA_API_VERSION
	.align		4
        /*0000*/ 	.byte	0x04, 0x37
        /*0002*/ 	.short	(.L_865 - .L_864)
.L_864:
        /*0004*/ 	.word	0x00000082


	//----- nvinfo : EIATTR_KPARAM_INFO
	.align		4
.L_865:
        /*0008*/ 	.byte	0x04, 0x17
        /*000a*/ 	.short	(.L_867 - .L_866)
.L_866:
        /*000c*/ 	.word	0x00000000
        /*0010*/ 	.short	0x0001
        /*0012*/ 	.short	0x0008
        /*0014*/ 	.byte	0x00, 0xf0, 0x09, 0x00


	//----- nvinfo : EIATTR_KPARAM_INFO
	.align		4
.L_867:
        /*0018*/ 	.byte	0x04, 0x17
        /*001a*/ 	.short	(.L_869 - .L_868)
.L_868:
        /*001c*/ 	.word	0x00000000
        /*0020*/ 	.short	0x0000
        /*0022*/ 	.short	0x0000
        /*0024*/ 	.byte	0x00, 0xf5, 0x21, 0x00


	//----- nvinfo : EIATTR_SPARSE_MMA_MASK
	.align		4
.L_869:
        /*0028*/ 	.byte	0x03, 0x50
        /*002a*/ 	.short	0x0000


	//----- nvinfo : EIATTR_MAXREG_COUNT
	.align		4
        /*002c*/ 	.byte	0x03, 0x1b
        /*002e*/ 	.short	0x00ff


	//----- nvinfo : EIATTR_MERCURY_ISA_VERSION
	.align		4
        /*0030*/ 	.byte	0x03, 0x5f
        /*0032*/ 	.short	0x0101


	//----- nvinfo : EIATTR_VRC_CTA_INIT_COUNT
	.align		4
        /*0034*/ 	.byte	0x02, 0x4a
	.zero		1
	.zero		1


	//----- nvinfo : EIATTR_EXIT_INSTR_OFFSETS
	.align		4
        /*0038*/ 	.byte	0x04, 0x1c
        /*003a*/ 	.short	(.L_871 - .L_870)


	//   ....[0]....
.L_870:
        /*003c*/ 	.word	0x00000060


	//----- nvinfo : EIATTR_CBANK_PARAM_SIZE
	.align		4
.L_871:
        /*0040*/ 	.byte	0x03, 0x19
        /*0042*/ 	.short	0x000a


	//----- nvinfo : EIATTR_PARAM_CBANK
	.align		4
        /*0044*/ 	.byte	0x04, 0x0a
        /*0046*/ 	.short	(.L_873 - .L_872)
	.align		4
.L_872:
        /*0048*/ 	.word	index@(.nv.constant0._Z17bfloat162short_rzPs13__nv_bfloat16)
        /*004c*/ 	.short	0x0380
        /*004e*/ 	.short	0x000a


	//----- nvinfo : EIATTR_SW_WAR
	.align		4
.L_873:
        /*0050*/ 	.byte	0x04, 0x36
        /*0052*/ 	.short	(.L_875 - .L_874)
.L_874:
        /*0054*/ 	.word	0x00000008
.L_875:


//--------------------- .nv.info._Z17bfloat162short_ruPs13__nv_bfloat16 --------------------------
	.section	.nv.info._Z17bfloat162short_ruPs13__nv_bfloat16,"",@"SHT_CUDA_INFO"
	.sectionflags	@""
	.align	4


	//----- nvinfo : EIATTR_CUDA_API_VERSION
	.align		4
        /*0000*/ 	.byte	0x04, 0x37
        /*0002*/ 	.short	(.L_877 - .L_876)
.L_876:
        /*0004*/ 	.word	0x00000082


	//----- nvinfo : EIATTR_KPARAM_INFO
	.align		4
.L_877:
        /*0008*/ 	.byte	0x04, 0x17
        /*000a*/ 	.short	(.L_879 - .L_878)
.L_878:
        /*000c*/ 	.word	0x00000000
        /*0010*/ 	.short	0x0001
        /*0012*/ 	.short	0x0008
        /*0014*/ 	.byte	0x00, 0xf0, 0x09, 0x00


	//----- nvinfo : EIATTR_KPARAM_INFO
	.align		4
.L_879:
        /*0018*/ 	.byte	0x04, 0x17
        /*001a*/ 	.short	(.L_881 - .L_880)
.L_880:
        /*001c*/ 	.word	0x00000000
        /*0020*/ 	.short	0x0000
        /*0022*/ 	.short	0x0000
        /*0024*/ 	.byte	0x00, 0xf5, 0x21, 0x00


	//----- nvinfo : EIATTR_SPARSE_MMA_MASK
	.align		4
.L_881:
        /*0028*/ 	.byte	0x03, 0x50
        /*002a*/ 	.short	0x0000


	//----- nvinfo : EIATTR_MAXREG_COUNT
	.align		4
        /*002c*/ 	.byte	0x03, 0x1b
        /*002e*/ 	.short	0x00ff


	//----- nvinfo : EIATTR_MERCURY_ISA_VERSION
	.align		4
        /*0030*/ 	.byte	0x03, 0x5f
        /*0032*/ 	.short	0x0101


	//----- nvinfo : EIATTR_VRC_CTA_INIT_COUNT
	.align		4
        /*0034*/ 	.byte	0x02, 0x4a
	.zero		1
	.zero		1


	//----- nvinfo : EIATTR_EXIT_INSTR_OFFSETS
	.align		4
        /*0038*/ 	.byte	0x04, 0x1c
        /*003a*/ 	.short	(.L_883 - .L_882)


	//   ....[0]....
.L_882:
        /*003c*/ 	.word	0x00000060


	//----- nvinfo : EIATTR_CBANK_PARAM_SIZE
	.align		4
.L_883:
        /*0040*/ 	.byte	0x03, 0x19
        /*0042*/ 	.short	0x000a


	//----- nvinfo : EIATTR_PARAM_CBANK
	.align		4
        /*0044*/ 	.byte	0x04, 0x0a
        /*0046*/ 	.short	(.L_885 - .L_884)
	.align		4
.L_884:
        /*0048*/ 	.word	index@(.nv.constant0._Z17bfloat162short_ruPs13__nv_bfloat16)
        /*004c*/ 	.short	0x0380
        /*004e*/ 	.short	0x000a


	//----- nvinfo : EIATTR_SW_WAR
	.align		4
.L_885:
        /*0050*/ 	.byte	0x04, 0x36
        /*0052*/ 	.short	(.L_887 - .L_886)
.L_886:
        /*0054*/ 	.word	0x00000008
.L_887:


//--------------------- .nv.info._Z17bfloat162short_rnPs13__nv_bfloat16 --------------------------
	.section	.nv.info._Z17bfloat162short_rnPs13__nv_bfloat16,"",@"SHT_CUDA_INFO"
	.sectionflags	@""
	.align	4


	//----- nvinfo : EIATTR_CUDA_API_VERSION
	.align		4
        /*0000*/ 	.byte	0x04, 0x37
        /*0002*/ 	.short	(.L_889 - .L_888)
.L_888:
        /*0004*/ 	.word	0x00000082


	//----- nvinfo : EIATTR_KPARAM_INFO
	.align		4
.L_889:
        /*0008*/ 	.byte	0x04, 0x17
        /*000a*/ 	.short	(.L_891 - .L_890)
.L_890:
        /*000c*/ 	.word	0x00000000
        /*0010*/ 	.short	0x0001
        /*0012*/ 	.short	0x0008
        /*0014*/ 	.byte	0x00, 0xf0, 0x09, 0x00


	//----- nvinfo : EIATTR_KPARAM_INFO
	.align		4
.L_891:
        /*0018*/ 	.byte	0x04, 0x17
        /*001a*/ 	.short	(.L_893 - .L_892)
.L_892:
        /*001c*/ 	.word	0x00000000
        /*0020*/ 	.short	0x0000
        /*0022*/ 	.short	0x0000
        /*0024*/ 	.byte	0x00, 0xf5, 0x21, 0x00


	//----- nvinfo : EIATTR_SPARSE_MMA_MASK
	.align		4
.L_893:
        /*0028*/ 	.byte	0x03, 0x50
        /*002a*/ 	.short	0x0000


	//----- nvinfo : EIATTR_MAXREG_COUNT
	.align		4
        /*002c*/ 	.byte	0x03, 0x1b
        /*002e*/ 	.short	0x00ff


	//----- nvinfo : EIATTR_MERCURY_ISA_VERSION
	.align		4
        /*0030*/ 	.byte	0x03, 0x5f
        /*0032*/ 	.short	0x0101


	//----- nvinfo : EIATTR_VRC_CTA_INIT_COUNT
	.align		4
        /*0034*/ 	.byte	0x02, 0x4a
	.zero		1
	.zero		1


	//----- nvinfo : EIATTR_EXIT_INSTR_OFFSETS
	.align		4
        /*0038*/ 	.byte	0x04, 0x1c
        /*003a*/ 	.short	(.L_895 - .L_894)


	//   ....[0]....
.L_894:
        /*003c*/ 	.word	0x00000060


	//----- nvinfo : EIATTR_CBANK_PARAM_SIZE
	.align		4
.L_895:
        /*0040*/ 	.byte	0x03, 0x19
        /*0042*/ 	.short	0x000a


	//----- nvinfo : EIATTR_PARAM_CBANK
	.align		4
        /*0044*/ 	.byte	0x04, 0x0a
        /*0046*/ 	.short	(.L_897 - .L_896)
	.align		4
.L_896:
        /*0048*/ 	.word	index@(.nv.constant0._Z17bfloat162short_rnPs13__nv_bfloat16)
        /*004c*/ 	.short	0x0380
        /*004e*/ 	.short	0x000a


	//----- nvinfo : EIATTR_SW_WAR
	.align		4
.L_897:
        /*0050*/ 	.byte	0x04, 0x36
        /*0052*/ 	.short	(.L_899 - .L_898)
.L_898:
        /*0054*/ 	.word	0x00000008
.L_899:


//--------------------- .nv.info._Z17bfloat162short_rdPs13__nv_bfloat16 --------------------------
	.section	.nv.info._Z17bfloat162short_rdPs13__nv_bfloat16,"",@"SHT_CUDA_INFO"
	.sectionflags	@""
	.align	4


	//----- nvinfo : EIATTR_CUDA_API_VERSION
	.align		4
        /*0000*/ 	.byte	0x04, 0x37
        /*0002*/ 	.short	(.L_901 - .L_900)
.L_900:
        /*0004*/ 	.word	0x00000082


	//----- nvinfo : EIATTR_KPARAM_INFO
	.align		4
.L_901:
        /*0008*/ 	.byte	0x04, 0x17
        /*000a*/ 	.short	(.L_903 - .L_902)
.L_902:
        /*000c*/ 	.word	0x00000000
        /*0010*/ 	.short	0x0001
        /*0012*/ 	.short	0x0008
        /*0014*/ 	.byte	0x00, 0xf0, 0x09, 0x00


	//----- nvinfo : EIATTR_KPARAM_INFO
	.align		4
.L_903:
        /*0018*/ 	.byte	0x04, 0x17
        /*001a*/ 	.short	(.L_905 - .L_904)
.L_904:
        /*001c*/ 	.word	0x00000000
        /*0020*/ 	.short	0x0000
        /*0022*/ 	.short	0x0000
        /*0024*/ 	.byte	0x00, 0xf5, 0x21, 0x00


	//----- nvinfo : EIATTR_SPARSE_MMA_MASK
	.align		4
.L_905:
        /*0028*/ 	.byte	0x03, 0x50
        /*002a*/ 	.short	0x0000


	//----- nvinfo : EIATTR_MAXREG_COUNT
	.align		4
        /*002c*/ 	.byte	0x03, 0x1b
        /*002e*/ 	.short	0x00ff


	//----- nvinfo : EIATTR_MERCURY_ISA_VERSION
	.align		4
        /*0030*/ 	.byte	0x03, 0x5f
        /*0032*/ 	.short	0x0101


	//----- nvinfo : EIATTR_VRC_CTA_INIT_COUNT
	.align		4
        /*0034*/ 	.byte	0x02, 0x4a
	.zero		1
	.zero		1


	//----- nvinfo : EIATTR_EXIT_INSTR_OFFSETS
	.align		4
        /*0038*/ 	.byte	0x04, 0x1c
        /*003a*/ 	.short	(.L_907 - .L_906)


	//   ....[0]....
.L_906:
        /*003c*/ 	.word	0x00000060


	//----- nvinfo : EIATTR_CBANK_PARAM_SIZE
	.align		4
.L_907:
        /*0040*/ 	.byte	0x03, 0x19
        /*0042*/ 	.short	0x000a


	//----- nvinfo : EIATTR_PARAM_CBANK
	.align		4
        /*0044*/ 	.byte	0x04, 0x0a
        /*0046*/ 	.short	(.L_909 - .L_908)
	.align		4
.L_908:
        /*0048*/ 	.word	index@(.nv.constant0._Z17bfloat162short_rdPs13__nv_bfloat16)
        /*004c*/ 	.short	0x0380
        /*004e*/ 	.short	0x000a


	//----- nvinfo : EIATTR_SW_WAR
	.align		4
.L_909:
        /*0050*/ 	.byte	0x04, 0x36
        /*0052*/ 	.short	(.L_911 - .L_910)
.L_910:
        /*0054*/ 	.word	0x00000008
.L_911:


//--------------------- .nv.info._Z14bfloat162ll_rzPx13__nv_bfloat16 --------------------------
	.section	.nv.info._Z14bfloat162ll_rzPx13__nv_bfloat16,"",@"SHT_CUDA_INFO"
	.sectionflags	@""
	.align	4


	//----- nvinfo : EIATTR_CUDA_API_VERSION
	.align		4
        /*0000*/ 	.byte	0x04, 0x37
        /*0002*/ 	.short	(.L_913 - .L_912)
.L_912:
        /*0004*/ 	.word	0x00000082


	//----- nvinfo : EIATTR_KPARAM_INFO
	.align		4
.L_913:
        /*0008*/ 	.byte	0x04, 0x17
        /*000a*/ 	.short	(.L_915 - .L_914)
.L_914:
        /*000c*/ 	.word	0x00000000
        /*0010*/ 	.short	0x0001
        /*0012*/ 	.short	0x0008
        /*0014*/ 	.byte	0x00, 0xf0, 0x09, 0x00


	//----- nvinfo : EIATTR_KPARAM_INFO
	.align		4
.L_915:
        /*0018*/ 	.byte	0x04, 0x17
        /*001a*/ 	.short	(.L_917 - .L_916)
.L_916:
        /*001c*/ 	.word	0x00000000
        /*0020*/ 	.short	0x0000
        /*0022*/ 	.short	0x0000
        /*0024*/ 	.byte	0x00, 0xf5, 0x21, 0x00


	//----- nvinfo : EIATTR_SPARSE_MMA_MASK
	.align		4
.L_917:
        /*0028*/ 	.byte	0x03, 0x50
        /*002a*/ 	.short	0x0000


	//----- nvinfo : EIATTR_MAXREG_COUNT
	.align		4
        /*002c*/ 	.byte	0x03, 0x1b
        /*002e*/ 	.short	0x00ff


	//----- nvinfo : EIATTR_MERCURY_ISA_VERSION
	.align		4
        /*0030*/ 	.byte	0x03, 0x5f
        /*0032*/ 	.short	0x0101


	//----- nvinfo : EIATTR_VRC_CTA_INIT_COUNT
	.align		4
        /*0034*/ 	.byte	0x02, 0x4a
	.zero		1
	.zero		1


	//----- nvinfo : EIATTR_EXIT_INSTR_OFFSETS
	.align		4
        /*0038*/ 	.byte	0x04, 0x1c
        /*003a*/ 	.short	(.L_919 - .L_918)


	//   ....[0]....
.L_918:
        /*003c*/ 	.word	0x00000060


	//----- nvinfo : EIATTR_CBANK_PARAM_SIZE
	.align		4
.L_919:
        /*0040*/ 	.byte	0x03, 0x19
        /*0042*/ 	.short	0x000a


	//----- nvinfo : EIATTR_PARAM_CBANK
	.align		4
        /*0044*/ 	.byte	0x04, 0x0a
        /*0046*/ 	.short	(.L_921 - .L_920)
	.align		4
.L_920:
        /*0048*/ 	.word	index@(.nv.constant0._Z14bfloat162ll_rzPx13__nv_bfloat16)
        /*004c*/ 	.short	0x0380
        /*004e*/ 	.short	0x000a


	//----- nvinfo : EIATTR_SW_WAR
	.align		4
.L_921:
        /*0050*/ 	.byte	0x04, 0x36
        /*0052*/ 	.short	(.L_923 - .L_922)
.L_922:
        /*0054*/ 	.word	0x00000008
.L_923:


//--------------------- .nv.info._Z14bfloat162ll_ruPx13__nv_bfloat16 --------------------------
	.section	.nv.info._Z14bfloat162ll_ruPx13__nv_bfloat16,"",@"SHT_CUDA_INFO"
	.sectionflags	@""
	.align	4


	//----- nvinfo : EIATTR_CUDA_API_VERSION
	.align		4
        /*0000*/ 	.byte	0x04, 0x37
        /*0002*/ 	.short	(.L_925 - .L_924)
.L_924:
        /*0004*/ 	.word	0x00000082


	//----- nvinfo : EIATTR_KPARAM_INFO
	.align		4
.L_925:
        /*0008*/ 	.byte	0x04, 0x17
        /*000a*/ 	.short	(.L_927 - .L_926)
.L_926:
        /*000c*/ 	.word	0x00000000
        /*0010*/ 	.short	0x0001
        /*0012*/ 	.short	0x0008
        /*0014*/ 	.byte	0x00, 0xf0, 0x09, 0x00


	//----- nvinfo : EIATTR_KPARAM_INFO
	.align		4
.L_927:
        /*0018*/ 	.byte	0x04, 0x17
        /*001a*/ 	.short	(.L_929 - .L_928)
.L_928:
        /*001c*/ 	.word	0x00000000
        /*0020*/ 	.short	0x0000
        /*0022*/ 	.short	0x0000
        /*0024*/ 	.byte	0x00, 0xf5, 0x21, 0x00


	//----- nvinfo : EIATTR_SPARSE_MMA_MASK
	.align		4
.L_929:
        /*0028*/ 	.byte	0x03, 0x50
        /*002a*/ 	.short	0x0000


	//----- nvinfo : EIATTR_MAXREG_COUNT
	.align		4
        /*002c*/ 	.byte	0x03, 0x1b
        /*002e*/ 	.short	0x00ff


	//----- nvinfo : EIATTR_MERCURY_ISA_VERSION
	.align		4
        /*0030*/ 	.byte	0x03, 0x5f
        /*0032*/ 	.short	0x0101


	//----- nvinfo : EIATTR_VRC_CTA_INIT_COUNT
	.align		4
        /*0034*/ 	.byte	0x02, 0x4a
	.zero		1
	.zero		1


	//----- nvinfo : EIATTR_EXIT_INSTR_OFFSETS
	.align		4
        /*0038*/ 	.byte	0x04, 0x1c
        /*003a*/ 	.short	(.L_931 - .L_930)


	//   ....[0]....
.L_930:
        /*003c*/ 	.word	0x00000060


	//----- nvinfo : EIATTR_CBANK_PARAM_SIZE
	.align		4
.L_931:
        /*0040*/ 	.byte	0x03, 0x19
        /*0042*/ 	.short	0x000a


	//----- nvinfo : EIATTR_PARAM_CBANK
	.align		4
        /*0044*/ 	.byte	0x04, 0x0a
        /*0046*/ 	.short	(.L_933 - .L_932)
	.align		4
.L_932:
        /*0048*/ 	.word	index@(.nv.constant0._Z14bfloat162ll_ruPx13__nv_bfloat16)
        /*004c*/ 	.short	0x0380
        /*004e*/ 	.short	0x000a


	//----- nvinfo : EIATTR_SW_WAR
	.align		4
.L_933:
        /*0050*/ 	.byte	0x04, 0x36
        /*0052*/ 	.short	(.L_935 - .L_934)
.L_934:
        /*0054*/ 	.word	0x00000008
.L_935:


//--------------------- .nv.info._Z14bfloat162ll_rnPx13__nv_bfloat16 --------------------------
	.section	.nv.info._Z14bfloat162ll_rnPx13__nv_bfloat16,"",@"SHT_CUDA_INFO"
	.sectionflags	@""
	.align	4


	//----- nvinfo : EIATTR_CUDA_API_VERSION
	.align		4
        /*0000*/ 	.byte	0x04, 0x37
        /*0002*/ 	.short	(.L_937 - .L_936)
.L_936:
        /*0004*/ 	.word	0x00000082


	//----- nvinfo : EIATTR_KPARAM_INFO
	.align		4
.L_937:
        /*0008*/ 	.byte	0x04, 0x17
        /*000a*/ 	.short	(.L_939 - .L_938)
.L_938:
        /*000c*/ 	.word	0x00000000
        /*0010*/ 	.short	0x0001
        /*0012*/ 	.short	0x0008
        /*0014*/ 	.byte	0x00, 0xf0, 0x09, 0x00


	//----- nvinfo : EIATTR_KPARAM_INFO
	.align		4
.L_939:
        /*0018*/ 	.byte	0x04, 0x17
        /*001a*/ 	.short	(.L_941 - .L_940)
.L_940:
        /*001c*/ 	.word	0x00000000
        /*0020*/ 	.short	0x0000
        /*0022*/ 	.short	0x0000
        /*0024*/ 	.byte	0x00, 0xf5, 0x21, 0x00


	//----- nvinfo : EIATTR_SPARSE_MMA_MASK
	.align		4
.L_941:
        /*0028*/ 	.byte	0x03, 0x50
        /*002a*/ 	.short	0x0000


	//----- nvinfo : EIATTR_MAXREG_COUNT
	.align		4
        /*002c*/ 	.byte	0x03, 0x1b
        /*002e*/ 	.short	0x00ff


	//----- nvinfo : EIATTR_MERCURY_ISA_VERSION
	.align		4
        /*0030*/ 	.byte	0x03, 0x5f
        /*0032*/ 	.short	0x0101


	//----- nvinfo : EIATTR_VRC_CTA_INIT_COUNT
	.align		4
        /*0034*/ 	.byte	0x02, 0x4a
	.zero		1
	.zero		1


	//----- nvinfo : EIATTR_EXIT_INSTR_OFFSETS
	.align		4
        /*0038*/ 	.byte	0x04, 0x1c
        /*003a*/ 	.short	(.L_943 - .L_942)


	//   ....[0]....
.L_942:
        /*003c*/ 	.word	0x00000060


	//----- nvinfo : EIATTR_CBANK_PARAM_SIZE
	.align		4
.L_943:
        /*0040*/ 	.byte	0x03, 0x19
        /*0042*/ 	.short	0x000a


	//----- nvinfo : EIATTR_PARAM_CBANK
	.align		4
        /*0044*/ 	.byte	0x04, 0x0a
        /*0046*/ 	.short	(.L_945 - .L_944)
	.align		4
.L_944:
        /*0048*/ 	.word	index@(.nv.constant0._Z14bfloat162ll_rnPx13__nv_bfloat16)
        /*004c*/ 	.short	0x0380
        /*004e*/ 	.short	0x000a


	//----- nvinfo : EIATTR_SW_WAR
	.align		4
.L_945:
        /*0050*/ 	.byte	0x04, 0x36
        /*0052*/ 	.short	(.L_947 - .L_946)
.L_946:
        /*0054*/ 	.word	0x00000008
.L_947:


//--------------------- .nv.info._Z14bfloat162ll_rdPx13__nv_bfloat16 --------------------------
	.section	.nv.info._Z14bfloat162ll_rdPx13__nv_bfloat16,"",@"SHT_CUDA_INFO"
	.sectionflags	@""
	.align	4


	//----- nvinfo : EIATTR_CUDA_API_VERSION
	.align		4
        /*0000*/ 	.byte	0x04, 0x37
        /*0002*/ 	.short	(.L_949 - .L_948)
.L_948:
        /*0004*/ 	.word	0x00000082


	//----- nvinfo : EIATTR_KPARAM_INFO
	.align		4
.L_949:
        /*0008*/ 	.byte	0x04, 0x17
        /*000a*/ 	.short	(.L_951 - .L_950)
.L_950:
        /*000c*/ 	.word	0x00000000
        /*0010*/ 	.short	0x0001
        /*0012*/ 	.short	0x0008
        /*0014*/ 	.byte	0x00, 0xf0, 0x09, 0x00


	//----- nvinfo : EIATTR_KPARAM_INFO
	.align		4
.L_951:
        /*0018*/ 	.byte	0x04, 0x17
        /*001a*/ 	.short	(.L_953 - .L_952)
.L_952:
        /*001c*/ 	.word	0x00000000
        /*0020*/ 	.short	0x0000
        /*0022*/ 	.short	0x0000
        /*0024*/ 	.byte	0x00, 0xf5, 0x21, 0x00


	//----- nvinfo : EIATTR_SPARSE_MMA_MASK
	.align		4
.L_953:
        /*0028*/ 	.byte	0x03, 0x50
        /*002a*/ 	.short	0x0000


	//----- nvinfo : EIATTR_MAXREG_COUNT
	.align		4
        /*002c*/ 	.byte	0x03, 0x1b
        /*002e*/ 	.short	0x00ff


	//----- nvinfo : EIATTR_MERCURY_ISA_VERSION
	.align		4
        /*0030*/ 	.byte	0x03, 0x5f
        /*0032*/ 	.short	0x0101


	//----- nvinfo : EIATTR_VRC_CTA_INIT_COUNT
	.align		4
        /*0034*/ 	.byte	0x02, 0x4a
	.zero		1
	.zero		1


	//----- nvinfo : EIATTR_EXIT_INSTR_OFFSETS
	.align		4
        /*0038*/ 	.byte	0x04, 0x1c
        /*003a*/ 	.short	(.L_955 - .L_954)


	//   ....[0]....
.L_954:
        /*003c*/ 	.word	0x00000060


	//----- nvinfo : EIATTR_CBANK_PARAM_SIZE
	.align		4
.L_955:
        /*0040*/ 	.byte	0x03, 0x19
        /*0042*/ 	.short	0x000a


	//----- nvinfo : EIATTR_PARAM_CBANK
	.align		4
        /*0044*/ 	.byte	0x04, 0x0a
        /*0046*/ 	.short	(.L_957 - .L_956)
	.align		4
.L_956:
        /*0048*/ 	.word	index@(.nv.constant0._Z14bfloat162ll_rdPx13__nv_bfloat16)
        /*004c*/ 	.short	0x0380
        /*004e*/ 	.short	0x000a


	//----- nvinfo : EIATTR_SW_WAR
	.align		4
.L_957:
        /*0050*/ 	.byte	0x04, 0x36
        /*0052*/ 	.short	(.L_959 - .L_958)
.L_958:
        /*0054*/ 	.word	0x00000008
.L_959:


//--------------------- .nv.info._Z15bfloat162int_rzPi13__nv_bfloat16 --------------------------
	.section	.nv.info._Z15bfloat162int_rzPi13__nv_bfloat16,"",@"SHT_CUDA_INFO"
	.sectionflags	@""
	.align	4


	//----- nvinfo : EIATTR_CUDA_API_VERSION
	.align		4
        /*0000*/ 	.byte	0x04, 0x37
        /*0002*/ 	.short	(.L_961 - .L_960)
.L_960:
        /*0004*/ 	.word	0x00000082


	//----- nvinfo : EIATTR_KPARAM_INFO
	.align		4
.L_961:
        /*0008*/ 	.byte	0x04, 0x17
        /*000a*/ 	.short	(.L_963 - .L_962)
.L_962:
        /*000c*/ 	.word	0x00000000
        /*0010*/ 	.short	0x0001
        /*0012*/ 	.short	0x0008
        /*0014*/ 	.byte	0x00, 0xf0, 0x09, 0x00


	//----- nvinfo : EIATTR_KPARAM_INFO
	.align		4
.L_963:
        /*0018*/ 	.byte	0x04, 0x17
        /*001a*/ 	.short	(.L_965 - .L_964)
.L_964:
        /*001c*/ 	.word	0x00000000
        /*0020*/ 	.short	0x0000
        /*0022*/ 	.short	0x0000
        /*0024*/ 	.byte	0x00, 0xf5, 0x21, 0x00


	//----- nvinfo : EIATTR_SPARSE_MMA_MASK
	.align		4
.L_965:
        /*0028*/ 	.byte	0x03, 0x50
        /*002a*/ 	.short	0x0000


	//----- nvinfo : EIATTR_MAXREG_COUNT
	.align		4
        /*002c*/ 	.byte	0x03, 0x1b
        /*002e*/ 	.short	0x00ff


	//----- nvinfo : EIATTR_MERCURY_ISA_VERSION
	.align		4
        /*0030*/ 	.byte	0x03, 0x5f
        /*0032*/ 	.short	0x0101


	//----- nvinfo : EIATTR_VRC_CTA_INIT_COUNT
	.align		4
        /*0034*/ 	.byte	0x02, 0x4a
	.zero		1
	.zero		1


	//----- nvinfo : EIATTR_EXIT_INSTR_OFFSETS
	.align		4
        /*0038*/ 	.byte	0x04, 0x1c
        /*003a*/ 	.short	(.L_967 - .L_966)


	//   ....[0]....
.L_966:
        /*003c*/ 	.word	0x00000060


	//----- nvinfo : EIATTR_CBANK_PARAM_SIZE
	.align		4
.L_967:
        /*0040*/ 	.byte	0x03, 0x19
        /*0042*/ 	.short	0x000a


	//----- nvinfo : EIATTR_PARAM_CBANK
	.align		4
        /*0044*/ 	.byte	0x04, 0x0a
        /*0046*/ 	.short	(.L_969 - .L_968)
	.align		4
.L_968:
        /*0048*/ 	.word	index@(.nv.constant0._Z15bfloat162int_rzPi13__nv_bfloat16)
        /*004c*/ 	.short	0x0380
        /*004e*/ 	.short	0x000a


	//----- nvinfo : EIATTR_SW_WAR
	.align		4
.L_969:
        /*0050*/ 	.byte	0x04, 0x36
        /*0052*/ 	.short	(.L_971 - .L_970)
.L_970:
        /*0054*/ 	.word	0x00000008
.L_971:


//--------------------- .nv.info._Z15bfloat162int_ruPi13__nv_bfloat16 --------------------------
	.section	.nv.info._Z15bfloat162int_ruPi13__nv_bfloat16,"",@"SHT_CUDA_INFO"
	.sectionflags	@""
	.align	4


	//----- nvinfo : EIATTR_CUDA_API_VERSION
	.align		4
        /*0000*/ 	.byte	0x04, 0x37
        /*0002*/ 	.short	(.L_973 - .L_972)
.L_972:
        /*0004*/ 	.word	0x00000082


	//----- nvinfo : EIATTR_KPARAM_INFO
	.align		4
.L_973:
        /*0008*/ 	.byte	0x04, 0x17
        /*000a*/ 	.short	(.L_975 - .L_974)
.L_974:
        /*000c*/ 	.word	0x00000000
        /*0010*/ 	.short	0x0001
        /*0012*/ 	.short	0x0008
        /*0014*/ 	.byte	0x00, 0xf0, 0x09, 0x00


	//----- nvinfo : EIATTR_KPARAM_INFO
	.align		4
.L_975:
        /*0018*/ 	.byte	0x04, 0x17
        /*001a*/ 	.short	(.L_977 - .L_976)
.L_976:
        /*001c*/ 	.word	0x00000000
        /*0020*/ 	.short	0x0000
        /*0022*/ 	.short	0x0000
        /*0024*/ 	.byte	0x00, 0xf5, 0x21, 0x00


	//----- nvinfo : EIATTR_SPARSE_MMA_MASK
	.align		4
.L_977:
        /*0028*/ 	.byte	0x03, 0x50
        /*002a*/ 	.short	0x0000


	//----- nvinfo : EIATTR_MAXREG_COUNT
	.align		4
        /*002c*/ 	.byte	0x03, 0x1b
        /*002e*/ 	.short	0x00ff


	//----- nvinfo : EIATTR_MERCURY_ISA_VERSION
	.align		4
        /*0030*/ 	.byte	0x03, 0x5f
        /*0032*/ 	.short	0x0101


	//----- nvinfo : EIATTR_VRC_CTA_INIT_COUNT
	.align		4
        /*0034*/ 	.byte	0x02, 0x4a
	.zero		1
	.zero		1


	//----- nvinfo : EIATTR_EXIT_INSTR_OFFSETS
	.align		4
        /*0038*/ 	.byte	0x04, 0x1c
        /*003a*/ 	.short	(.L_979 - .L_978)


	//   ....[0]....
.L_978:
        /*003c*/ 	.word	0x00000060


	//----- nvinfo : EIATTR_CBANK_PARAM_SIZE
	.align		4
.L_979:
        /*0040*/ 	.byte	0x03, 0x19
        /*0042*/ 	.short	0x000a


	//----- nvinfo : EIATTR_PARAM_CBANK
	.align		4
        /*0044*/ 	.byte	0x04, 0x0a
        /*0046*/ 	.short	(.L_981 - .L_980)
	.align		4
.L_980:
        /*0048*/ 	.word	index@(.nv.constant0._Z15bfloat162int_ruPi13__nv_bfloat16)
        /*004c*/ 	.short	0x0380
        /*004e*/ 	.short	0x000a


	//----- nvinfo : EIATTR_SW_WAR
	.align		4
.L_981:
        /*0050*/ 	.byte	0x04, 0x36
        /*0052*/ 	.short	(.L_983 - .L_982)
.L_982:
        /*0054*/ 	.word	0x00000008
.L_983:


//--------------------- .nv.info._Z15bfloat162int_rnPi13__nv_bfloat16 --------------------------
	.section	.nv.info._Z15bfloat162int_rnPi13__nv_bfloat16,"",@"SHT_CUDA_INFO"
	.sectionflags	@""
	.align	4


	//----- nvinfo : EIATTR_CUDA_API_VERSION
	.align		4
        /*0000*/ 	.byte	0x04, 0x37
        /*0002*/ 	.short	(.L_985 - .L_984)
.L_984:
        /*0004*/ 	.word	0x00000082


	//----- nvinfo : EIATTR_KPARAM_INFO
	.align		4
.L_985:
        /*0008*/ 	.byte	0x04, 0x17
        /*000a*/ 	.short	(.L_987 - .L_986)
.L_986:
        /*000c*/ 	.word	0x00000000
        /*0010*/ 	.short	0x0001
        /*0012*/ 	.short	0x0008
        /*0014*/ 	.byte	0x00, 0xf0, 0x09, 0x00


	//----- nvinfo : EIATTR_KPARAM_INFO
	.align		4
.L_987:
        /*0018*/ 	.byte	0x04, 0x17
        /*001a*/ 	.short	(.L_989 - .L_988)
.L_988:
        /*001c*/ 	.word	0x00000000
        /*0020*/ 	.short	0x0000
        /*0022*/ 	.short	0x0000
        /*0024*/ 	.byte	0x00, 0xf5, 0x21, 0x00


	//----- nvinfo : EIATTR_SPARSE_MMA_MASK
	.align		4
.L_989:
        /*0028*/ 	.byte	0x03, 0x50
        /*002a*/ 	.short	0x0000


	//----- nvinfo : EIATTR_MAXREG_COUNT
	.align		4
        /*002c*/ 	.byte	0x03, 0x1b
        /*002e*/ 	.short	0x00ff


	//----- nvinfo : EIATTR_MERCURY_ISA_VERSION
	.align		4
        /*0030*/ 	.byte	0x03, 0x5f
        /*0032*/ 	.short	0x0101


	//----- nvinfo : EIATTR_VRC_CTA_INIT_COUNT
	.align		4
        /*0034*/ 	.byte	0x02, 0x4a
	.zero		1
	.zero		1


	//----- nvinfo : EIATTR_EXIT_INSTR_OFFSETS
	.align		4
        /*0038*/ 	.byte	0x04, 0x1c
        /*003a*/ 	.short	(.L_991 - .L_990)


	//   ....[0]....
.L_990:
        /*003c*/ 	.word	0x00000060


	//----- nvinfo : EIATTR_CBANK_PARAM_SIZE
	.align		4
.L_991:
        /*0040*/ 	.byte	0x03, 0x19
        /*0042*/ 	.short	0x000a


	//----- nvinfo : EIATTR_PARAM_CBANK
	.align		4
        /*0044*/ 	.byte	0x04, 0x0a
        /*0046*/ 	.short	(.L_993 - .L_992)
	.align		4
.L_992:
        /*0048*/ 	.word	index@(.nv.constant0._Z15bfloat162int_rnPi13__nv_bfloat16)
        /*004c*/ 	.short	0x0380
        /*004e*/ 	.short	0x000a


	//----- nvinfo : EIATTR_SW_WAR
	.align		4
.L_993:
        /*0050*/ 	.byte	0x04, 0x36
        /*0052*/ 	.short	(.L_995 - .L_994)
.L_994:
        /*0054*/ 	.word	0x00000008
.L_995:


//--------------------- .nv.info._Z15bfloat162int_rdPi13__nv_bfloat16 --------------------------
	.section	.nv.info._Z15bfloat162int_rdPi13__nv_bfloat16,"",@"SHT_CUDA_INFO"
	.sectionflags	@""
	.align	4


	//----- nvinfo : EIATTR_CUDA_API_VERSION
	.align		4
        /*0000*/ 	.byte	0x04, 0x37
        /*0002*/ 	.short	(.L_997 - .L_996)
.L_996:
        /*0004*/ 	.word	0x00000082


	//----- nvinfo : EIATTR_KPARAM_INFO
	.align		4
.L_997:
        /*0008*/ 	.byte	0x04, 0x17
        /*000a*/ 	.short	(.L_999 - .L_998)
.L_998:
        /*000c*/ 	.word	0x00000000
        /*0010*/ 	.short	0x0001
        /*0012*/ 	.short	0x0008
        /*0014*/ 	.byte	0x00, 0xf0, 0x09, 0x00


	//----- nvinfo : EIATTR_KPARAM_INFO
	.align		4
.L_999:
        /*0018*/ 	.byte	0x04, 0x17
        /*001a*/ 	.short	(.L_1001 - .L_1000)
.L_1000:
        /*001c*/ 	.word	0x00000000
        /*0020*/ 	.short	0x0000
        /*0022*/ 	.short	0x0000
        /*0024*/ 	.byte	0x00, 0xf5, 0x21, 0x00


	//----- nvinfo : EIATTR_SPARSE_MMA_MASK
	.align		4
.L_1001:
        /*0028*/ 	.byte	0x03, 0x50
        /*002a*/ 	.short	0x0000


	//----- nvinfo : EIATTR_MAXREG_COUNT
	.align		4
        /*002c*/ 	.byte	0x03, 0x1b
        /*002e*/ 	.short	0x00ff


	//----- nvinfo : EIATTR_MERCURY_ISA_VERSION
	.align		4
        /*0030*/ 	.byte	0x03, 0x5f
        /*0032*/ 	.short	0x0101


	//----- nvinfo : EIATTR_VRC_CTA_INIT_COUNT
	.align		4
        /*0034*/ 	.byte	0x02, 0x4a
	.zero		1
	.zero		1


	//----- nvinfo : EIATTR_EXIT_INSTR_OFFSETS
	.align		4
        /*0038*/ 	.byte	0x04, 0x1c
        /*003a*/ 	.short	(.L_1003 - .L_1002)


	//   ....[0]....
.L_1002:
        /*003c*/ 	.word	0x00000060


	//----- nvinfo : EIATTR_CBANK_PARAM_SIZE
	.align		4
.L_1003:
        /*0040*/ 	.byte	0x03, 0x19
        /*0042*/ 	.short	0x000a


	//----- nvinfo : EIATTR_PARAM_CBANK
	.align		4
        /*0044*/ 	.byte	0x04, 0x0a
        /*0046*/ 	.short	(.L_1005 - .L_1004)
	.align		4
.L_1004:
        /*0048*/ 	.word	index@(.nv.constant0._Z15bfloat162int_rdPi13__nv_bfloat16)
        /*004c*/ 	.short	0x0380
        /*004e*/ 	.short	0x000a


	//----- nvinfo : EIATTR_SW_WAR
	.align		4
.L_1005:
        /*0050*/ 	.byte	0x04, 0x36
        /*0052*/ 	.short	(.L_1007 - .L_1006)
.L_1006:
        /*0054*/ 	.word	0x00000008
.L_1007:


//--------------------- .nv.info._Z14bfloat162floatPf13__nv_bfloat16 --------------------------
	.section	.nv.info._Z14bfloat162floatPf13__nv_bfloat16,"",@"SHT_CUDA_INFO"
	.sectionflags	@""
	.align	4


	//----- nvinfo : EIATTR_CUDA_API_VERSION
	.align		4
        /*0000*/ 	.byte	0x04, 0x37
        /*0002*/ 	.short	(.L_1009 - .L_1008)
.L_1008:
        /*0004*/ 	.word	0x00000082


	//----- nvinfo : EIATTR_KPARAM_INFO
	.align		4
.L_1009:
        /*0008*/ 	.byte	0x04, 0x17
        /*000a*/ 	.short	(.L_1011 - .L_1010)
.L_1010:
        /*000c*/ 	.word	0x00000000
        /*0010*/ 	.short	0x0001
        /*0012*/ 	.short	0x0008
        /*0014*/ 	.byte	0x00, 0xf0, 0x09, 0x00


	//----- nvinfo : EIATTR_KPARAM_INFO
	.align		4
.L_1011:
        /*0018*/ 	.byte	0x04, 0x17
        /*001a*/ 	.short	(.L_1013 - .L_1012)
.L_1012:
        /*001c*/ 	.word	0x00000000
        /*0020*/ 	.short	0x0000
        /*0022*/ 	.short	0x0000
        /*0024*/ 	.byte	0x00, 0xf5, 0x21, 0x00


	//----- nvinfo : EIATTR_SPARSE_MMA_MASK
	.align		4
.L_1013:
        /*0028*/ 	.byte	0x03, 0x50
        /*002a*/ 	.short	0x0000


	//----- nvinfo : EIATTR_MAXREG_COUNT
	.align		4
        /*002c*/ 	.byte	0x03, 0x1b
        /*002e*/ 	.short	0x00ff


	//----- nvinfo : EIATTR_MERCURY_ISA_VERSION
	.align		4
        /*0030*/ 	.byte	0x03, 0x5f
        /*0032*/ 	.short	0x0101


	//----- nvinfo : EIATTR_VRC_CTA_INIT_COUNT
	.align		4
        /*0034*/ 	.byte	0x02, 0x4a
	.zero		1
	.zero		1


	//----- nvinfo : EIATTR_EXIT_INSTR_OFFSETS
	.align		4
        /*0038*/ 	.byte	0x04, 0x1c
        /*003a*/ 	.short	(.L_1015 - .L_1014)


	//   ....[0]....
.L_1014:
        /*003c*/ 	.word	0x00000060


	//----- nvinfo : EIATTR_CBANK_PARAM_SIZE
	.align		4
.L_1015:
        /*0040*/ 	.byte	0x03, 0x19
        /*0042*/ 	.short	0x000a


	//----- nvinfo : EIATTR_PARAM_CBANK
	.align		4
        /*0044*/ 	.byte	0x04, 0x0a
        /*0046*/ 	.short	(.L_1017 - .L_1016)
	.align		4
.L_1016:
        /*0048*/ 	.word	index@(.nv.constant0._Z14bfloat162floatPf13__nv_bfloat16)
        /*004c*/ 	.short	0x0380
        /*004e*/ 	.short	0x000a


	//----- nvinfo : EIATTR_SW_WAR
	.align		4
.L_1017:
        /*0050*/ 	.byte	0x04, 0x36
        /*0052*/ 	.short	(.L_1019 - .L_1018)
.L_1018:
        /*0054*/ 	.word	0x00000008
.L_1019:


//--------------------- .nv.info._Z18bfloat162bfloat162Pf13__nv_bfloat16 --------------------------
	.section	.nv.info._Z18bfloat162bfloat162Pf13__nv_bfloat16,"",@"SHT_CUDA_INFO"
	.sectionflags	@""
	.align	4


	//----- nvinfo : EIATTR_CUDA_API_VERSION
	.align		4
        /*0000*/ 	.byte	0x04, 0x37
        /*0002*/ 	.short	(.L_1021 - .L_1020)
.L_1020:
        /*0004*/ 	.word	0x00000082


	//----- nvinfo : EIATTR_KPARAM_INFO
	.align		4
.L_1021:
        /*0008*/ 	.byte	0x04, 0x17
        /*000a*/ 	.short	(.L_1023 - .L_1022)
.L_1022:
        /*000c*/ 	.word	0x00000000
        /*0010*/ 	.short	0x0001
        /*0012*/ 	.short	0x0008
        /*0014*/ 	.byte	0x00, 0xf0, 0x09, 0x00


	//----- nvinfo : EIATTR_KPARAM_INFO
	.align		4
.L_1023:
        /*0018*/ 	.byte	0x04, 0x17
        /*001a*/ 	.short	(.L_1025 - .L_1024)
.L_1024:
        /*001c*/ 	.word	0x00000000
        /*0020*/ 	.short	0x0000
        /*0022*/ 	.short	0x0000
        /*0024*/ 	.byte	0x00, 0xf5, 0x21, 0x00


	//----- nvinfo : EIATTR_SPARSE_MMA_MASK
	.align		4
.L_1025:
        /*0028*/ 	.byte	0x03, 0x50
        /*002a*/ 	.short	0x0000


	//----- nvinfo : EIATTR_MAXREG_COUNT
	.align		4
        /*002c*/ 	.byte	0x03, 0x1b
        /*002e*/ 	.short	0x00ff


	//----- nvinfo : EIATTR_MERCURY_ISA_VERSION
	.align		4
        /*0030*/ 	.byte	0x03, 0x5f
        /*0032*/ 	.short	0x0101


	//----- nvinfo : EIATTR_VRC_CTA_INIT_COUNT
	.align		4
        /*0034*/ 	.byte	0x02, 0x4a
	.zero		1
	.zero		1


	//----- nvinfo : EIATTR_EXIT_INSTR_OFFSETS
	.align		4
        /*0038*/ 	.byte	0x04, 0x1c
        /*003a*/ 	.short	(.L_1027 - .L_1026)


	//   ....[0]....
.L_1026:
        /*003c*/ 	.word	0x00000080


	//----- nvinfo : EIATTR_CBANK_PARAM_SIZE
	.align		4
.L_1027:
        /*0040*/ 	.byte	0x03, 0x19
        /*0042*/ 	.short	0x000a


	//----- nvinfo : EIATTR_PARAM_CBANK
	.align		4
        /*0044*/ 	.byte	0x04, 0x0a
        /*0046*/ 	.short	(.L_1029 - .L_1028)
	.align		4
.L_1028:
        /*0048*/ 	.word	index@(.nv.constant0._Z18bfloat162bfloat162Pf13__nv_bfloat16)
        /*004c*/ 	.short	0x0380
        /*004e*/ 	.short	0x000a


	//----- nvinfo : EIATTR_SW_WAR
	.align		4
.L_1029:
        /*0050*/ 	.byte	0x04, 0x36
        /*0052*/ 	.short	(.L_1031 - .L_1030)
.L_1030:
        /*0054*/ 	.word	0x00000008
.L_1031:


//--------------------- .nv.info._Z16bfloat1622float2Pf14__nv_bfloat162 --------------------------
	.section	.nv.info._Z16bfloat1622float2Pf14__nv_bfloat162,"",@"SHT_CUDA_INFO"
	.sectionflags	@""
	.align	4


	//----- nvinfo : EIATTR_CUDA_API_VERSION
	.align		4
        /*0000*/ 	.byte	0x04, 0x37
        /*0002*/ 	.short	(.L_1033 - .L_1032)
.L_1032:
        /*0004*/ 	.word	0x00000082


	//----- nvinfo : EIATTR_KPARAM_INFO
	.align		4
.L_1033:
        /*0008*/ 	.byte	0x04, 0x17
        /*000a*/ 	.short	(.L_1035 - .L_1034)
.L_1034:
        /*000c*/ 	.word	0x00000000
        /*0010*/ 	.short	0x0001
        /*0012*/ 	.short	0x0008
        /*0014*/ 	.byte	0x00, 0xf0, 0x11, 0x00


	//----- nvinfo : EIATTR_KPARAM_INFO
	.align		4
.L_1035:
        /*0018*/ 	.byte	0x04, 0x17
        /*001a*/ 	.short	(.L_1037 - .L_1036)
.L_1036:
        /*001c*/ 	.word	0x00000000
        /*0020*/ 	.short	0x0000
        /*0022*/ 	.short	0x0000
        /*0024*/ 	.byte	0x00, 0xf5, 0x21, 0x00


	//----- nvinfo : EIATTR_SPARSE_MMA_MASK
	.align		4
.L_1037:
        /*0028*/ 	.byte	0x03, 0x50
        /*002a*/ 	.short	0x0000


	//----- nvinfo : EIATTR_MAXREG_COUNT
	.align		4
        /*002c*/ 	.byte	0x03, 0x1b
        /*002e*/ 	.short	0x00ff


	//----- nvinfo : EIATTR_MERCURY_ISA_VERSION
	.align		4
        /*0030*/ 	.byte	0x03, 0x5f
        /*0032*/ 	.short	0x0101


	//----- nvinfo : EIATTR_VRC_CTA_INIT_COUNT
	.align		4
        /*0034*/ 	.byte	0x02, 0x4a
	.zero		1
	.zero		1


	//----- nvinfo : EIATTR_EXIT_INSTR_OFFSETS
	.align		4
        /*0038*/ 	.byte	0x04, 0x1c
        /*003a*/ 	.short	(.L_1039 - .L_1038)


	//   ....[0]....
.L_1038:
        /*003c*/ 	.word	0x00000090


	//----- nvinfo : EIATTR_CBANK_PARAM_SIZE
	.align		4
.L_1039:
        /*0040*/ 	.byte	0x03, 0x19
        /*0042*/ 	.short	0x000c


	//----- nvinfo : EIATTR_PARAM_CBANK
	.align		4
        /*0044*/ 	.byte	0x04, 0x0a
        /*0046*/ 	.short	(.L_1041 - .L_1040)
	.align		4
.L_1040:
        /*0048*/ 	.word	index@(.nv.constant0._Z16bfloat1622float2Pf14__nv_bfloat162)
        /*004c*/ 	.short	0x0380
        /*004e*/ 	.short	0x000c


	//----- nvinfo : EIATTR_SW_WAR
	.align		4
.L_1041:
        /*0050*/ 	.byte	0x04, 0x36
        /*0052*/ 	.short	(.L_1043 - .L_1042)
.L_1042:
        /*0054*/ 	.word	0x00000008
.L_1043:


//--------------------- .nv.info._Z8setValueP14__nv_bfloat162S_ --------------------------
	.section	.nv.info._Z8setValueP14__nv_bfloat162S_,"",@"SHT_CUDA_INFO"
	.sectionflags	@""
	.align	4


	//----- nvinfo : EIATTR_CUDA_API_VERSION
	.align		4
        /*0000*/ 	.byte	0x04, 0x37
        /*0002*/ 	.short	(.L_1045 - .L_1044)
.L_1044:
        /*0004*/ 	.word	0x00000082


	//----- nvinfo : EIATTR_KPARAM_INFO
	.align		4
.L_1045:
        /*0008*/ 	.byte	0x04, 0x17
        /*000a*/ 	.short	(.L_1047 - .L_1046)
.L_1046:
        /*000c*/ 	.word	0x00000000
        /*0010*/ 	.short	0x0001
        /*0012*/ 	.short	0x0008
        /*0014*/ 	.byte	0x00, 0xf0, 0x11, 0x00


	//----- nvinfo : EIATTR_KPARAM_INFO
	.align		4
.L_1047:
        /*0018*/ 	.byte	0x04, 0x17
        /*001a*/ 	.short	(.L_1049 - .L_1048)
.L_1048:
        /*001c*/ 	.word	0x00000000
        /*0020*/ 	.short	0x0000
        /*0022*/ 	.short	0x0000
        /*0024*/ 	.byte	0x00, 0xf5, 0x21, 0x00


	//----- nvinfo : EIATTR_SPARSE_MMA_MASK
	.align		4
.L_1049:
        /*0028*/ 	.byte	0x03, 0x50
        /*002a*/ 	.short	0x0000


	//----- nvinfo : EIATTR_MAXREG_COUNT
	.align		4
        /*002c*/ 	.byte	0x03, 0x1b
        /*002e*/ 	.short	0x00ff


	//----- nvinfo : EIATTR_MERCURY_ISA_VERSION
	.align		4
        /*0030*/ 	.byte	0x03, 0x5f
        /*0032*/ 	.short	0x0101


	//----- nvinfo : EIATTR_VRC_CTA_INIT_COUNT
	.align		4
        /*0034*/ 	.byte	0x02, 0x4a
	.zero		1
	.zero		1


	//----- nvinfo : EIATTR_EXIT_INSTR_OFFSETS
	.align		4
        /*0038*/ 	.byte	0x04, 0x1c
        /*003a*/ 	.short	(.L_1051 - .L_1050)


	//   ....[0]....
.L_1050:
        /*003c*/ 	.word	0x00000050


	//----- nvinfo : EIATTR_CBANK_PARAM_SIZE
	.align		4
.L_1051:
        /*0040*/ 	.byte	0x03, 0x19
        /*0042*/ 	.short	0x000c


	//----- nvinfo : EIATTR_PARAM_CBANK
	.align		4
        /*0044*/ 	.byte	0x04, 0x0a
        /*0046*/ 	.short	(.L_1053 - .L_1052)
	.align		4
.L_1052:
        /*0048*/ 	.word	index@(.nv.constant0._Z8setValueP14__nv_bfloat162S_)
        /*004c*/ 	.short	0x0380
        /*004e*/ 	.short	0x000c


	//----- nvinfo : EIATTR_SW_WAR
	.align		4
.L_1053:
        /*0050*/ 	.byte	0x04, 0x36
        /*0052*/ 	.short	(.L_1055 - .L_1054)
.L_1054:
        /*0054*/ 	.word	0x00000008
.L_1055:


//--------------------- .nv.info._Z8setValueP13__nv_bfloat16S_ --------------------------
	.section	.nv.info._Z8setValueP13__nv_bfloat16S_,"",@"SHT_CUDA_INFO"
	.sectionflags	@""
	.align	4


	//----- nvinfo : EIATTR_CUDA_API_VERSION
	.align		4
        /*0000*/ 	.byte	0x04, 0x37
        /*0002*/ 	.short	(.L_1057 - .L_1056)
.L_1056:
        /*0004*/ 	.word	0x00000082


	//----- nvinfo : EIATTR_KPARAM_INFO
	.align		4
.L_1057:
        /*0008*/ 	.byte	0x04, 0x17
        /*000a*/ 	.short	(.L_1059 - .L_1058)
.L_1058:
        /*000c*/ 	.word	0x00000000
        /*0010*/ 	.short	0x0001
        /*0012*/ 	.short	0x0008
        /*0014*/ 	.byte	0x00, 0xf0, 0x09, 0x00


	//----- nvinfo : EIATTR_KPARAM_INFO
	.align		4
.L_1059:
        /*0018*/ 	.byte	0x04, 0x17
        /*001a*/ 	.short	(.L_1061 - .L_1060)
.L_1060:
        /*001c*/ 	.word	0x00000000
        /*0020*/ 	.short	0x0000
        /*0022*/ 	.short	0x0000
        /*0024*/ 	.byte	0x00, 0xf5, 0x21, 0x00


	//----- nvinfo : EIATTR_SPARSE_MMA_MASK
	.align		4
.L_1061:
        /*0028*/ 	.byte	0x03, 0x50
        /*002a*/ 	.short	0x0000


	//----- nvinfo : EIATTR_MAXREG_COUNT
	.align		4
        /*002c*/ 	.byte	0x03, 0x1b
        /*002e*/ 	.short	0x00ff


	//----- nvinfo : EIATTR_MERCURY_ISA_VERSION
	.align		4
        /*0030*/ 	.byte	0x03, 0x5f
        /*0032*/ 	.short	0x0101


	//----- nvinfo : EIATTR_VRC_CTA_INIT_COUNT
	.align		4
        /*0034*/ 	.byte	0x02, 0x4a
	.zero		1
	.zero		1


	//----- nvinfo : EIATTR_EXIT_INSTR_OFFSETS
	.align		4
        /*0038*/ 	.byte	0x04, 0x1c
        /*003a*/ 	.short	(.L_1063 - .L_1062)


	//   ....[0]....
.L_1062:
        /*003c*/ 	.word	0x00000050


	//----- nvinfo : EIATTR_CBANK_PARAM_SIZE
	.align		4
.L_1063:
        /*0040*/ 	.byte	0x03, 0x19
        /*0042*/ 	.short	0x000a


	//----- nvinfo : EIATTR_PARAM_CBANK
	.align		4
        /*0044*/ 	.byte	0x04, 0x0a
        /*0046*/ 	.short	(.L_1065 - .L_1064)
	.align		4
.L_1064:
        /*0048*/ 	.word	index@(.nv.constant0._Z8setValueP13__nv_bfloat16S_)
        /*004c*/ 	.short	0x0380
        /*004e*/ 	.short	0x000a


	//----- nvinfo : EIATTR_SW_WAR
	.align		4
.L_1065:
        /*0050*/ 	.byte	0x04, 0x36
        /*0052*/ 	.short	(.L_1067 - .L_1066)
.L_1066:
        /*0054*/ 	.word	0x00000008
.L_1067:


//--------------------- .nv.callgraph             --------------------------
	.section	.nv.callgraph,"",@"SHT_CUDA_CALLGRAPH"
	.align	4
	.sectionentsize	8
	.align		4
        /*0000*/ 	.word	0x00000000
	.align		4
        /*0004*/ 	.word	0xffffffff
	.align		4
        /*0008*/ 	.word	0x00000000
	.align		4
        /*000c*/ 	.word	0xfffffffe
	.align		4
        /*0010*/ 	.word	0x00000000
	.align		4
        /*0014*/ 	.word	0xfffffffd
	.align		4
        /*0018*/ 	.word	0x00000000
	.align		4
        /*001c*/ 	.word	0xfffffffc


//--------------------- .text._Z4stwtPf14__nv_bfloat162PS0_ --------------------------
	.section	.text._Z4stwtPf14__nv_bfloat162PS0_,"ax",@progbits
	.align	128
        .global         _Z4stwtPf14__nv_bfloat162PS0_
        .type           _Z4stwtPf14__nv_bfloat162PS0_,@function
        .size           _Z4stwtPf14__nv_bfloat162PS0_,(.L_x_58 - _Z4stwtPf14__nv_bfloat162PS0_)
        .other          _Z4stwtPf14__nv_bfloat162PS0_,@"STO_CUDA_ENTRY STV_DEFAULT"
_Z4stwtPf14__nv_bfloat162PS0_:
.text._Z4stwtPf14__nv_bfloat162PS0_:
[----:B------:R-:W-:Y:S08]  /*0000*/  LDC R1, c[0x0][0x37c] ;  /* 0x0000df00ff017b82 */ /* 0x000ff00000000800 */
[----:B------:R-:W0:Y:S01]  /*0010*/  LDC R11, c[0x0][0x388] ;  /* 0x0000e200ff0b7b82 */ /* 0x000e220000000800 */
[----:B------:R-:W0:Y:S07]  /*0020*/  LDCU.64 UR4, c[0x0][0x358] ;  /* 0x00006b00ff0477ac */ /* 0x000e2e0008000a00 */
[----:B------:R-:W0:Y:S02]  /*0030*/  LDC.64 R2, c[0x0][0x390] ;  /* 0x0000e400ff027b82 */ /* 0x000e240000000a00 */
[----:B0-----:R-:W-:Y:S04]  /*0040*/  STG.E.STRONG.SYS desc[UR4][R2.64], R11 ;  /* 0x0000000b02007986 */ /* 0x001fe8000c115904 */
[----:B------:R-:W2:Y:S02]  /*0050*/  LDG.E.U16 R0, desc[UR4][R2.64] ;  /* 0x0000000402007981 */ /* 0x000ea4000c1e1500 */
[----:B------:R-:W0:Y:S01]  /*0060*/  LDC.64 R4, c[0x0][0x380] ;  /* 0x0000e000ff047b82 */ /* 0x000e220000000a00 */
[----:B--2---:R-:W-:-:S05]  /*0070*/  SHF.L.U32 R7, R0, 0x10, RZ ;  /* 0x0000001000077819 */ /* 0x004fca00000006ff */
[----:B0-----:R-:W-:Y:S04]  /*0080*/  STG.E desc[UR4][R4.64], R7 ;  /* 0x0000000704007986 */ /* 0x001fe8000c101904 */
[----:B------:R-:W2:Y:S02]  /*0090*/  LDG.E.U16 R0, desc[UR4][R2.64+0x2] ;  /* 0x0000020402007981 */ /* 0x000ea4000c1e1500 */
[----:B--2---:R-:W-:-:S05]  /*00a0*/  SHF.L.U32 R9, R0, 0x10, RZ ;  /* 0x0000001000097819 */ /* 0x004fca00000006ff */
[----:B------:R-:W-:Y:S01]  /*00b0*/  STG.E desc[UR4][R4.64+0x4], R9 ;  /* 0x0000040904007986 */ /* 0x000fe2000c101904 */
[----:B------:R-:W-:Y:S05]  /*00c0*/  EXIT ;  /* 0x000000000000794d */ /* 0x000fea0003800000 */
.L_x_0:
[----:B------:R-:W-:-:S00]  /*00d0*/  BRA `(.L_x_0) ;  /* 0xfffffffc00fc7947 */ /* 0x000fc0000383ffff */
[----:B------:R-:W-:-:S00]  /*00e0*/  NOP ;  /* 0x0000000000007918 */ /* 0x000fc00000000000 */
        /* <DEDUP_REMOVED lines=9> */
.L_x_58:


//--------------------- .text._Z4stwtPf13__nv_bfloat16PS0_ --------------------------
	.section	.text._Z4stwtPf13__nv_bfloat16PS0_,"ax",@progbits
	.align	128
        .global         _Z4stwtPf13__nv_bfloat16PS0_
        .type           _Z4stwtPf13__nv_bfloat16PS0_,@function
        .size           _Z4stwtPf13__nv_bfloat16PS0_,(.L_x_59 - _Z4stwtPf13__nv_bfloat16PS0_)
        .other          _Z4stwtPf13__nv_bfloat16PS0_,@"STO_CUDA_ENTRY STV_DEFAULT"
_Z4stwtPf13__nv_bfloat16PS0_:
.text._Z4stwtPf13__nv_bfloat16PS0_:
[----:B------:R-:W-:Y:S08]  /*0000*/  LDC R1, c[0x0][0x37c] ;  /* 0x0000df00ff017b82 */ /* 0x000ff00000000800 */
[----:B------:R-:W0:Y:S01]  /*0010*/  LDC.U16 R9, c[0x0][0x388] ;  /* 0x0000e200ff097b82 */ /* 0x000e220000000400 */
[----:B------:R-:W0:Y:S07]  /*0020*/  LDCU.64 UR4, c[0x0][0x358] ;  /* 0x00006b00ff0477ac */ /* 0x000e2e0008000a00 */
[----:B------:R-:W0:Y:S02]  /*0030*/  LDC.64 R2, c[0x0][0x390] ;  /* 0x0000e400ff027b82 */ /* 0x000e240000000a00 */
[----:B0-----:R-:W-:Y:S04]  /*0040*/  STG.E.U16.STRONG.SYS desc[UR4][R2.64], R9 ;  /* 0x0000000902007986 */ /* 0x001fe8000c115504 */
[----:B------:R-:W2:Y:S02]  /*0050*/  LDG.E.U16 R0, desc[UR4][R2.64] ;  /* 0x0000000402007981 */ /* 0x000ea4000c1e1500 */
[----:B------:R-:W0:Y:S01]  /*0060*/  LDC.64 R4, c[0x0][0x380] ;  /* 0x0000e000ff047b82 */ /* 0x000e220000000a00 */
[----:B--2---:R-:W-:-:S05]  /*0070*/  SHF.L.U32 R7, R0, 0x10, RZ ;  /* 0x0000001000077819 */ /* 0x004fca00000006ff */
[----:B0-----:R-:W-:Y:S01]  /*0080*/  STG.E desc[UR4][R4.64], R7 ;  /* 0x0000000704007986 */ /* 0x001fe2000c101904 */
[----:B------:R-:W-:Y:S05]  /*0090*/  EXIT ;  /* 0x000000000000794d */ /* 0x000fea0003800000 */
.L_x_1:
        /* <DEDUP_REMOVED lines=14> */
.L_x_59:


//--------------------- .text._Z4stwbPf14__nv_bfloat162PS0_ --------------------------
	.section	.text._Z4stwbPf14__nv_bfloat162PS0_,"ax",@progbits
	.align	128
        .global         _Z4stwbPf14__nv_bfloat162PS0_
        .type           _Z4stwbPf14__nv_bfloat162PS0_,@function
        .size           _Z4stwbPf14__nv_bfloat162PS0_,(.L_x_60 - _Z4stwbPf14__nv_bfloat162PS0_)
        .other          _Z4stwbPf14__nv_bfloat162PS0_,@"STO_CUDA_ENTRY STV_DEFAULT"
_Z4stwbPf14__nv_bfloat162PS0_:
.text._Z4stwbPf14__nv_bfloat162PS0_:
[----:B------:R-:W-:Y:S08]  /*0000*/  LDC R1, c[0x0][0x37c] ;  /* 0x0000df00ff017b82 */ /* 0x000ff00000000800 */
[----:B------:R-:W0:Y:S01]  /*0010*/  LDC R11, c[0x0][0x388] ;  /* 0x0000e200ff0b7b82 */ /* 0x000e220000000800 */
[----:B------:R-:W0:Y:S07]  /*0020*/  LDCU.64 UR4, c[0x0][0x358] ;  /* 0x00006b00ff0477ac */ /* 0x000e2e0008000a00 */
[----:B------:R-:W0:Y:S02]  /*0030*/  LDC.64 R2, c[0x0][0x390] ;  /* 0x0000e400ff027b82 */ /* 0x000e240000000a00 */
[----:B0-----:R-:W-:Y:S04]  /*0040*/  STG.E.STRONG.SM desc[UR4][R2.64], R11 ;  /* 0x0000000b02007986 */ /* 0x001fe8000c10b904 */
        /* <DEDUP_REMOVED lines=8> */
.L_x_2:
        /* <DEDUP_REMOVED lines=11> */
.L_x_60:


//--------------------- .text._Z4stwbPf13__nv_bfloat16PS0_ --------------------------
	.section	.text._Z4stwbPf13__nv_bfloat16PS0_,"ax",@progbits
	.align	128
        .global         _Z4stwbPf13__nv_bfloat16PS0_
        .type           _Z4stwbPf13__nv_bfloat16PS0_,@function
        .size           _Z4stwbPf13__nv_bfloat16PS0_,(.L_x_61 - _Z4stwbPf13__nv_bfloat16PS0_)
        .other          _Z4stwbPf13__nv_bfloat16PS0_,@"STO_CUDA_ENTRY STV_DEFAULT"
_Z4stwbPf13__nv_bfloat16PS0_:
.text._Z4stwbPf13__nv_bfloat16PS0_:
[----:B------:R-:W-:Y:S08]  /*0000*/  LDC R1, c[0x0][0x37c] ;  /* 0x0000df00ff017b82 */ /* 0x000ff00000000800 */
[----:B------:R-:W0:Y:S01]  /*0010*/  LDC.U16 R9, c[0x0][0x388] ;  /* 0x0000e200ff097b82 */ /* 0x000e220000000400 */
[----:B------:R-:W0:Y:S07]  /*0020*/  LDCU.64 UR4, c[0x0][0x358] ;  /* 0x00006b00ff0477ac */ /* 0x000e2e0008000a00 */
[----:B------:R-:W0:Y:S02]  /*0030*/  LDC.64 R2, c[0x0][0x390] ;  /* 0x0000e400ff027b82 */ /* 0x000e240000000a00 */
[----:B0-----:R-:W-:Y:S04]  /*0040*/  STG.E.U16.STRONG.SM desc[UR4][R2.64], R9 ;  /* 0x0000000902007986 */ /* 0x001fe8000c10b504 */
[----:B------:R-:W2:Y:S02]  /*0050*/  LDG.E.U16 R0, desc[UR4][R2.64] ;  /* 0x0000000402007981 */ /* 0x000ea4000c1e1500 */
[----:B------:R-:W0:Y:S01]  /*0060*/  LDC.64 R4, c[0x0][0x380] ;  /* 0x0000e000ff047b82 */ /* 0x000e220000000a00 */
[----:B--2---:R-:W-:-:S05]  /*0070*/  SHF.L.U32 R7, R0, 0x10, RZ ;  /* 0x0000001000077819 */ /* 0x004fca00000006ff */
[----:B0-----:R-:W-:Y:S01]  /*0080*/  STG.E desc[UR4][R4.64], R7 ;  /* 0x0000000704007986 */ /* 0x001fe2000c101904 */
[----:B------:R-:W-:Y:S05]  /*0090*/  EXIT ;  /* 0x000000000000794d */ /* 0x000fea0003800000 */
.L_x_3:
        /* <DEDUP_REMOVED lines=14> */
.L_x_61:


//--------------------- .text._Z4stcsPf14__nv_bfloat162PS0_ --------------------------
	.section	.text._Z4stcsPf14__nv_bfloat162PS0_,"ax",@progbits
	.align	128
        .global         _Z4stcsPf14__nv_bfloat162PS0_
        .type           _Z4stcsPf14__nv_bfloat162PS0_,@function
        .size           _Z4stcsPf14__nv_bfloat162PS0_,(.L_x_62 - _Z4stcsPf14__nv_bfloat162PS0_)
        .other          _Z4stcsPf14__nv_bfloat162PS0_,@"STO_CUDA_ENTRY STV_DEFAULT"
_Z4stcsPf14__nv_bfloat162PS0_:
.text._Z4stcsPf14__nv_bfloat162PS0_:
[----:B------:R-:W-:Y:S08]  /*0000*/  LDC R1, c[0x0][0x37c] ;  /* 0x0000df00ff017b82 */ /* 0x000ff00000000800 */
[----:B------:R-:W0:Y:S01]  /*0010*/  LDC R11, c[0x0][0x388] ;  /* 0x0000e200ff0b7b82 */ /* 0x000e220000000800 */
[----:B------:R-:W0:Y:S07]  /*0020*/  LDCU.64 UR4, c[0x0][0x358] ;  /* 0x00006b00ff0477ac */ /* 0x000e2e0008000a00 */
[----:B------:R-:W0:Y:S02]  /*0030*/  LDC.64 R2, c[0x0][0x390] ;  /* 0x0000e400ff027b82 */ /* 0x000e240000000a00 */
[----:B0-----:R-:W-:Y:S04]  /*0040*/  STG.E.EF desc[UR4][R2.64], R11 ;  /* 0x0000000b02007986 */ /* 0x001fe8000c001904 */
        /* <DEDUP_REMOVED lines=8> */
.L_x_4:
        /* <DEDUP_REMOVED lines=11> */
.L_x_62:


//--------------------- .text._Z4stcsPf13__nv_bfloat16PS0_ --------------------------
	.section	.text._Z4stcsPf13__nv_bfloat16PS0_,"ax",@progbits
	.align	128
        .global         _Z4stcsPf13__nv_bfloat16PS0_
        .type           _Z4stcsPf13__nv_bfloat16PS0_,@function
        .size           _Z4stcsPf13__nv_bfloat16PS0_,(.L_x_63 - _Z4stcsPf13__nv_bfloat16PS0_)
        .other          _Z4stcsPf13__nv_bfloat16PS0_,@"STO_CUDA_ENTRY STV_DEFAULT"
_Z4stcsPf13__nv_bfloat16PS0_:
.text._Z4stcsPf13__nv_bfloat16PS0_:
[----:B------:R-:W-:Y:S08]  /*0000*/  LDC R1, c[0x0][0x37c] ;  /* 0x0000df00ff017b82 */ /* 0x000ff00000000800 */
[----:B------:R-:W0:Y:S01]  /*0010*/  LDC.U16 R9, c[0x0][0x388] ;  /* 0x0000e200ff097b82 */ /* 0x000e220000000400 */
[----:B------:R-:W0:Y:S07]  /*0020*/  LDCU.64 UR4, c[0x0][0x358] ;  /* 0x00006b00ff0477ac */ /* 0x000e2e0008000a00 */
[----:B------:R-:W0:Y:S02]  /*0030*/  LDC.64 R2, c[0x0][0x390] ;  /* 0x0000e400ff027b82 */ /* 0x000e240000000a00 */
[----:B0-----:R-:W-:Y:S04]  /*0040*/  STG.E.EF.U16 desc[UR4][R2.64], R9 ;  /* 0x0000000902007986 */ /* 0x001fe8000c001504 */
[----:B------:R-:W2:Y:S02]  /*0050*/  LDG.E.U16 R0, desc[UR4][R2.64] ;  /* 0x0000000402007981 */ /* 0x000ea4000c1e1500 */
[----:B------:R-:W0:Y:S01]  /*0060*/  LDC.64 R4, c[0x0][0x380] ;  /* 0x0000e000ff047b82 */ /* 0x000e220000000a00 */
[----:B--2---:R-:W-:-:S05]  /*0070*/  SHF.L.U32 R7, R0, 0x10, RZ ;  /* 0x0000001000077819 */ /* 0x004fca00000006ff */
[----:B0-----:R-:W-:Y:S01]  /*0080*/  STG.E desc[UR4][R4.64], R7 ;  /* 0x0000000704007986 */ /* 0x001fe2000c101904 */
[----:B------:R-:W-:Y:S05]  /*0090*/  EXIT ;  /* 0x000000000000794d */ /* 0x000fea0003800000 */
.L_x_5:
        /* <DEDUP_REMOVED lines=14> */
.L_x_63:


//--------------------- .text._Z4stcgPf14__nv_bfloat162PS0_ --------------------------
	.section	.text._Z4stcgPf14__nv_bfloat162PS0_,"ax",@progbits
	.align	128
        .global         _Z4stcgPf14__nv_bfloat162PS0_
        .type           _Z4stcgPf14__nv_bfloat162PS0_,@function
        .size           _Z4stcgPf14__nv_bfloat162PS0_,(.L_x_64 - _Z4stcgPf14__nv_bfloat162PS0_)
        .other          _Z4stcgPf14__nv_bfloat162PS0_,@"STO_CUDA_ENTRY STV_DEFAULT"
_Z4stcgPf14__nv_bfloat162PS0_:
.text._Z4stcgPf14__nv_bfloat162PS0_:
[----:B------:R-:W-:Y:S08]  /*0000*/  LDC R1, c[0x0][0x37c] ;  /* 0x0000df00ff017b82 */ /* 0x000ff00000000800 */
[----:B------:R-:W0:Y:S01]  /*0010*/  LDC R11, c[0x0][0x388] ;  /* 0x0000e200ff0b7b82 */ /* 0x000e220000000800 */
[----:B------:R-:W0:Y:S07]  /*0020*/  LDCU.64 UR4, c[0x0][0x358] ;  /* 0x00006b00ff0477ac */ /* 0x000e2e0008000a00 */
[----:B------:R-:W0:Y:S02]  /*0030*/  LDC.64 R2, c[0x0][0x390] ;  /* 0x0000e400ff027b82 */ /* 0x000e240000000a00 */
[----:B0-----:R-:W-:Y:S04]  /*0040*/  STG.E.STRONG.GPU desc[UR4][R2.64], R11 ;  /* 0x0000000b02007986 */ /* 0x001fe8000c10f904 */
        /* <DEDUP_REMOVED lines=8> */
.L_x_6:
        /* <DEDUP_REMOVED lines=11> */
.L_x_64:


//--------------------- .text._Z4stcgPf13__nv_bfloat16PS0_ --------------------------
	.section	.text._Z4stcgPf13__nv_bfloat16PS0_,"ax",@progbits
	.align	128
        .global         _Z4stcgPf13__nv_bfloat16PS0_
        .type           _Z4stcgPf13__nv_bfloat16PS0_,@function
        .size           _Z4stcgPf13__nv_bfloat16PS0_,(.L_x_65 - _Z4stcgPf13__nv_bfloat16PS0_)
        .other          _Z4stcgPf13__nv_bfloat16PS0_,@"STO_CUDA_ENTRY STV_DEFAULT"
_Z4stcgPf13__nv_bfloat16PS0_:
.text._Z4stcgPf13__nv_bfloat16PS0_:
[----:B------:R-:W-:Y:S08]  /*0000*/  LDC R1, c[0x0][0x37c] ;  /* 0x0000df00ff017b82 */ /* 0x000ff00000000800 */
[----:B------:R-:W0:Y:S01]  /*0010*/  LDC.U16 R9, c[0x0][0x388] ;  /* 0x0000e200ff097b82 */ /* 0x000e220000000400 */
[----:B------:R-:W0:Y:S07]  /*0020*/  LDCU.64 UR4, c[0x0][0x358] ;  /* 0x00006b00ff0477ac */ /* 0x000e2e0008000a00 */
[----:B------:R-:W0:Y:S02]  /*0030*/  LDC.64 R2, c[0x0][0x390] ;  /* 0x0000e400ff027b82 */ /* 0x000e240000000a00 */
[----:B0-----:R-:W-:Y:S04]  /*0040*/  STG.E.U16.STRONG.GPU desc[UR4][R2.64], R9 ;  /* 0x0000000902007986 */ /* 0x001fe8000c10f504 */
[----:B------:R-:W2:Y:S02]  /*0050*/  LDG.E.U16 R0, desc[UR4][R2.64] ;  /* 0x0000000402007981 */ /* 0x000ea4000c1e1500 */
[----:B------:R-:W0:Y:S01]  /*0060*/  LDC.64 R4, c[0x0][0x380] ;  /* 0x0000e000ff047b82 */ /* 0x000e220000000a00 */
[----:B--2---:R-:W-:-:S05]  /*0070*/  SHF.L.U32 R7, R0, 0x10, RZ ;  /* 0x0000001000077819 */ /* 0x004fca00000006ff */
[----:B0-----:R-:W-:Y:S01]  /*0080*/  STG.E desc[UR4][R4.64], R7 ;  /* 0x0000000704007986 */ /* 0x001fe2000c101904 */
[----:B------:R-:W-:Y:S05]  /*0090*/  EXIT ;  /* 0x000000000000794d */ /* 0x000fea0003800000 */
.L_x_7:
        /* <DEDUP_REMOVED lines=14> */
.L_x_65:


//--------------------- .text._Z14lows2bfloat162Pf14__nv_bfloat162S0_ --------------------------
	.section	.text._Z14lows2bfloat162Pf14__nv_bfloat162S0_,"ax",@progbits
	.align	128
        .global         _Z14lows2bfloat162Pf14__nv_bfloat162S0_
        .type           _Z14lows2bfloat162Pf14__nv_bfloat162S0_,@function
        .size           _Z14lows2bfloat162Pf14__nv_bfloat162S0_,(.L_x_66 - _Z14lows2bfloat162Pf14__nv_bfloat162S0_)
        .other          _Z14lows2bfloat162Pf14__nv_bfloat162S0_,@"STO_CUDA_ENTRY STV_DEFAULT"
_Z14lows2bfloat162Pf14__nv_bfloat162S0_:
.text._Z14lows2bfloat162Pf14__nv_bfloat162S0_:
[----:B------:R-:W-:Y:S08]  /*0000*/  LDC R1, c[0x0][0x37c] ;  /* 0x0000df00ff017b82 */ /* 0x000ff00000000800 */
[----:B------:R-:W0:Y:S01]  /*0010*/  LDC.U16 R5, c[0x0][0x388] ;  /* 0x0000e200ff057b82 */ /* 0x000e220000000400 */
[----:B------:R-:W1:Y:S07]  /*0020*/  LDCU.64 UR4, c[0x0][0x358] ;  /* 0x00006b00ff0477ac */ /* 0x000e6e0008000a00 */
[----:B------:R-:W2:Y:S08]  /*0030*/  LDC.U16 R7, c[0x0][0x38c] ;  /* 0x0000e300ff077b82 */ /* 0x000eb00000000400 */
[----:B------:R-:W1:Y:S01]  /*0040*/  LDC.64 R2, c[0x0][0x380] ;  /* 0x0000e000ff027b82 */ /* 0x000e620000000a00 */
[----:B0-----:R-:W-:-:S02]  /*0050*/  SHF.L.U32 R5, R5, 0x10, RZ ;  /* 0x0000001005057819 */ /* 0x001fc400000006ff */
[----:B--2---:R-:W-:-:S03]  /*0060*/  SHF.L.U32 R7, R7, 0x10, RZ ;  /* 0x0000001007077819 */ /* 0x004fc600000006ff */
[----:B-1----:R-:W-:Y:S04]  /*0070*/  STG.E desc[UR4][R2.64], R5 ;  /* 0x0000000502007986 */ /* 0x002fe8000c101904 */
[----:B------:R-:W-:Y:S01]  /*0080*/  STG.E desc[UR4][R2.64+0x4], R7 ;  /* 0x0000040702007986 */ /* 0x000fe2000c101904 */
[----:B------:R-:W-:Y:S05]  /*0090*/  EXIT ;  /* 0x000000000000794d */ /* 0x000fea0003800000 */
.L_x_8:
        /* <DEDUP_REMOVED lines=14> */
.L_x_66:


//--------------------- .text._Z13low2bfloat162Pf14__nv_bfloat162 --------------------------
	.section	.text._Z13low2bfloat162Pf14__nv_bfloat162,"ax",@progbits
	.align	128
        .global         _Z13low2bfloat162Pf14__nv_bfloat162
        .type           _Z13low2bfloat162Pf14__nv_bfloat162,@function
        .size           _Z13low2bfloat162Pf14__nv_bfloat162,(.L_x_67 - _Z13low2bfloat162Pf14__nv_bfloat162)
        .other          _Z13low2bfloat162Pf14__nv_bfloat162,@"STO_CUDA_ENTRY STV_DEFAULT"
_Z13low2bfloat162Pf14__nv_bfloat162:
.text._Z13low2bfloat162Pf14__nv_bfloat162:
[----:B------:R-:W-:Y:S08]  /*0000*/  LDC R1, c[0x0][0x37c] ;  /* 0x0000df00ff017b82 */ /* 0x000ff00000000800 */
[----:B------:R-:W0:Y:S01]  /*0010*/  LDC.U16 R7, c[0x0][0x388] ;  /* 0x0000e200ff077b82 */ /* 0x000e220000000400 */
[----:B------:R-:W1:Y:S07]  /*0020*/  LDCU.64 UR4, c[0x0][0x358] ;  /* 0x00006b00ff0477ac */ /* 0x000e6e0008000a00 */
[----:B------:R-:W1:Y:S01]  /*0030*/  LDC.64 R2, c[0x0][0x380] ;  /* 0x0000e000ff027b82 */ /* 0x000e620000000a00 */
[----:B0-----:R-:W-:-:S02]  /*0040*/  SHF.L.U32 R5, R7, 0x10, RZ ;  /* 0x0000001007057819 */ /* 0x001fc400000006ff */
[----:B------:R-:W-:-:S03]  /*0050*/  SHF.L.U32 R7, R7, 0x10, RZ ;  /* 0x0000001007077819 */ /* 0x000fc600000006ff */
[----:B-1----:R-:W-:Y:S04]  /*0060*/  STG.E desc[UR4][R2.64], R5 ;  /* 0x0000000502007986 */ /* 0x002fe8000c101904 */
[----:B------:R-:W-:Y:S01]  /*0070*/  STG.E desc[UR4][R2.64+0x4], R7 ;  /* 0x0000040702007986 */ /* 0x000fe2000c101904 */
[----:B------:R-:W-:Y:S05]  /*0080*/  EXIT ;  /* 0x000000000000794d */ /* 0x000fea0003800000 */
.L_x_9:
        /* <DEDUP_REMOVED lines=15> */
.L_x_67:


//--------------------- .text._Z12low2bfloat16Pf14__nv_bfloat162 --------------------------
	.section	.text._Z12low2bfloat16Pf14__nv_bfloat162,"ax",@progbits
	.align	128
        .global         _Z12low2bfloat16Pf14__nv_bfloat162
        .type           _Z12low2bfloat16Pf14__nv_bfloat162,@function
        .size           _Z12low2bfloat16Pf14__nv_bfloat162,(.L_x_68 - _Z12low2bfloat16Pf14__nv_bfloat162)
        .other          _Z12low2bfloat16Pf14__nv_bfloat162,@"STO_CUDA_ENTRY STV_DEFAULT"
_Z12low2bfloat16Pf14__nv_bfloat162:
.text._Z12low2bfloat16Pf14__nv_bfloat162:
[----:B------:R-:W-:Y:S08]  /*0000*/  LDC R1, c[0x0][0x37c] ;  /* 0x0000df00ff017b82 */ /* 0x000ff00000000800 */
[----:B------:R-:W0:Y:S01]  /*0010*/  LDC.U16 R0, c[0x0][0x388] ;  /* 0x0000e200ff007b82 */ /* 0x000e220000000400 */
[----:B------:R-:W1:Y:S07]  /*0020*/  LDCU.64 UR4, c[0x0][0x358] ;  /* 0x00006b00ff0477ac */ /* 0x000e6e0008000a00 */
[----:B------:R-:W1:Y:S01]  /*0030*/  LDC.64 R2, c[0x0][0x380] ;  /* 0x0000e000ff027b82 */ /* 0x000e620000000a00 */
[----:B0-----:R-:W-:-:S05]  /*0040*/  SHF.L.U32 R5, R0, 0x10, RZ ;  /* 0x0000001000057819 */ /* 0x001fca00000006ff */
[----:B-1----:R-:W-:Y:S01]  /*0050*/  STG.E desc[UR4][R2.64], R5 ;  /* 0x0000000502007986 */ /* 0x002fe2000c101904 */
[----:B------:R-:W-:Y:S05]  /*0060*/  EXIT ;  /* 0x000000000000794d */ /* 0x000fea0003800000 */
.L_x_10:
        /* <DEDUP_REMOVED lines=9> */
.L_x_68:


//--------------------- .text._Z4ldluPfP14__nv_bfloat162 --------------------------
	.section	.text._Z4ldluPfP14__nv_bfloat162,"ax",@progbits
	.align	128
        .global         _Z4ldluPfP14__nv_bfloat162
        .type           _Z4ldluPfP14__nv_bfloat162,@function
        .size           _Z4ldluPfP14__nv_bfloat162,(.L_x_69 - _Z4ldluPfP14__nv_bfloat162)
        .other          _Z4ldluPfP14__nv_bfloat162,@"STO_CUDA_ENTRY STV_DEFAULT"
_Z4ldluPfP14__nv_bfloat162:
.text._Z4ldluPfP14__nv_bfloat162:
[----:B------:R-:W-:Y:S08]  /*0000*/  LDC R1, c[0x0][0x37c] ;  /* 0x0000df00ff017b82 */ /* 0x000ff00000000800 */
[----:B------:R-:W0:Y:S01]  /*0010*/  LDC.64 R2, c[0x0][0x388] ;  /* 0x0000e200ff027b82 */ /* 0x000e220000000a00 */
[----:B------:R-:W0:Y:S02]  /*0020*/  LDCU.64 UR4, c[0x0][0x358] ;  /* 0x00006b00ff0477ac */ /* 0x000e240008000a00 */
[----:B0-----:R-:W2:Y:S05]  /*0030*/  LDG.E.LU R2, desc[UR4][R2.64] ;  /* 0x0000000402027981 */ /* 0x001eaa000c3e1900 */
[----:B------:R-:W0:Y:S01]  /*0040*/  LDC.64 R4, c[0x0][0x380] ;  /* 0x0000e000ff047b82 */ /* 0x000e220000000a00 */
[C---:B--2---:R-:W-:Y:S01]  /*0050*/  PRMT R0, R2.reuse, 0x7632, R0 ;  /* 0x0000763202007816 */ /* 0x044fe20000000000 */
[----:B------:R-:W-:-:S03]  /*0060*/  IMAD.U32 R7, R2, 0x10000, RZ ;  /* 0x0001000002077824 */ /* 0x000fc600078e00ff */
[----:B------:R-:W-:Y:S02]  /*0070*/  SHF.L.U32 R9, R0, 0x10, RZ ;  /* 0x0000001000097819 */ /* 0x000fe400000006ff */
[----:B0-----:R-:W-:Y:S04]  /*0080*/  STG.E desc[UR4][R4.64], R7 ;  /* 0x0000000704007986 */ /* 0x001fe8000c101904 */
[----:B------:R-:W-:Y:S01]  /*0090*/  STG.E desc[UR4][R4.64+0x4], R9 ;  /* 0x0000040904007986 */ /* 0x000fe2000c101904 */
[----:B------:R-:W-:Y:S05]  /*00a0*/  EXIT ;  /* 0x000000000000794d */ /* 0x000fea0003800000 */
.L_x_11:
        /* <DEDUP_REMOVED lines=13> */
.L_x_69:


//--------------------- .text._Z4ldluPfP13__nv_bfloat16 --------------------------
	.section	.text._Z4ldluPfP13__nv_bfloat16,"ax",@progbits
	.align	128
        .global         _Z4ldluPfP13__nv_bfloat16
        .type           _Z4ldluPfP13__nv_bfloat16,@function
        .size           _Z4ldluPfP13__nv_bfloat16,(.L_x_70 - _Z4ldluPfP13__nv_bfloat16)
        .other          _Z4ldluPfP13__nv_bfloat16,@"STO_CUDA_ENTRY STV_DEFAULT"
_Z4ldluPfP13__nv_bfloat16:
.text._Z4ldluPfP13__nv_bfloat16:
[----:B------:R-:W-:Y:S08]  /*0000*/  LDC R1, c[0x0][0x37c] ;  /* 0x0000df00ff017b82 */ /* 0x000ff00000000800 */
[----:B------:R-:W0:Y:S01]  /*0010*/  LDC.64 R2, c[0x0][0x388] ;  /* 0x0000e200ff027b82 */ /* 0x000e220000000a00 */
[----:B------:R-:W0:Y:S02]  /*0020*/  LDCU.64 UR4, c[0x0][0x358] ;  /* 0x00006b00ff0477ac */ /* 0x000e240008000a00 */
[----:B0-----:R-:W2:Y:S05]  /*0030*/  LDG.E.LU.U16 R2, desc[UR4][R2.64] ;  /* 0x0000000402027981 */ /* 0x001eaa000c3e1500 */
[----:B------:R-:W0:Y:S01]  /*0040*/  LDC.64 R4, c[0x0][0x380] ;  /* 0x0000e000ff047b82 */ /* 0x000e220000000a00 */
[----:B--2---:R-:W-:-:S05]  /*0050*/  SHF.L.U32 R7, R2, 0x10, RZ ;  /* 0x0000001002077819 */ /* 0x004fca00000006ff */
[----:B0-----:R-:W-:Y:S01]  /*0060*/  STG.E desc[UR4][R4.64], R7 ;  /* 0x0000000704007986 */ /* 0x001fe2000c101904 */
[----:B------:R-:W-:Y:S05]  /*0070*/  EXIT ;  /* 0x000000000000794d */ /* 0x000fea0003800000 */
.L_x_12:
        /* <DEDUP_REMOVED lines=16> */
.L_x_70:


//--------------------- .text._Z4ldcvPfP14__nv_bfloat162 --------------------------
	.section	.text._Z4ldcvPfP14__nv_bfloat162,"ax",@progbits
	.align	128
        .global         _Z4ldcvPfP14__nv_bfloat162
        .type           _Z4ldcvPfP14__nv_bfloat162,@function
        .size           _Z4ldcvPfP14__nv_bfloat162,(.L_x_71 - _Z4ldcvPfP14__nv_bfloat162)
        .other          _Z4ldcvPfP14__nv_bfloat162,@"STO_CUDA_ENTRY STV_DEFAULT"
_Z4ldcvPfP14__nv_bfloat162:
.text._Z4ldcvPfP14__nv_bfloat162:
[----:B------:R-:W-:Y:S08]  /*0000*/  LDC R1, c[0x0][0x37c] ;  /* 0x0000df00ff017b82 */ /* 0x000ff00000000800 */
[----:B------:R-:W0:Y:S01]  /*0010*/  LDC.64 R2, c[0x0][0x388] ;  /* 0x0000e200ff027b82 */ /* 0x000e220000000a00 */
[----:B------:R-:W0:Y:S02]  /*0020*/  LDCU.64 UR4, c[0x0][0x358] ;  /* 0x00006b00ff0477ac */ /* 0x000e240008000a00 */
[----:B0-----:R-:W2:Y:S05]  /*0030*/  LDG.E.STRONG.SYS R2, desc[UR4][R2.64] ;  /* 0x0000000402027981 */ /* 0x001eaa000c1f5900 */
[----:B------:R-:W0:Y:S01]  /*0040*/  LDC.64 R4, c[0x0][0x380] ;  /* 0x0000e000ff047b82 */ /* 0x000e220000000a00 */
[C---:B--2---:R-:W-:Y:S01]  /*0050*/  PRMT R0, R2.reuse, 0x7632, R0 ;  /* 0x0000763202007816 */ /* 0x044fe20000000000 */
[----:B------:R-:W-:-:S03]  /*0060*/  IMAD.U32 R7, R2, 0x10000, RZ ;  /* 0x0001000002077824 */ /* 0x000fc600078e00ff */
[----:B------:R-:W-:Y:S02]  /*0070*/  SHF.L.U32 R9, R0, 0x10, RZ ;  /* 0x0000001000097819 */ /* 0x000fe400000006ff */
[----:B0-----:R-:W-:Y:S04]  /*0080*/  STG.E desc[UR4][R4.64], R7 ;  /* 0x0000000704007986 */ /* 0x001fe8000c101904 */
[----:B------:R-:W-:Y:S01]  /*0090*/  STG.E desc[UR4][R4.64+0x4], R9 ;  /* 0x0000040904007986 */ /* 0x000fe2000c101904 */
[----:B------:R-:W-:Y:S05]  /*00a0*/  EXIT ;  /* 0x000000000000794d */ /* 0x000fea0003800000 */
.L_x_13:
        /* <DEDUP_REMOVED lines=13> */
.L_x_71:


//--------------------- .text._Z4ldcvPfP13__nv_bfloat16 --------------------------
	.section	.text._Z4ldcvPfP13__nv_bfloat16,"ax",@progbits
	.align	128
        .global         _Z4ldcvPfP13__nv_bfloat16
        .type           _Z4ldcvPfP13__nv_bfloat16,@function
        .size           _Z4ldcvPfP13__nv_bfloat16,(.L_x_72 - _Z4ldcvPfP13__nv_bfloat16)
        .other          _Z4ldcvPfP13__nv_bfloat16,@"STO_CUDA_ENTRY STV_DEFAULT"
_Z4ldcvPfP13__nv_bfloat16:
.text._Z4ldcvPfP13__nv_bfloat16:
[----:B------:R-:W-:Y:S08]  /*0000*/  LDC R1, c[0x0][0x37c] ;  /* 0x0000df00ff017b82 */ /* 0x000ff00000000800 */
[----:B------:R-:W0:Y:S01]  /*0010*/  LDC.64 R2, c[0x0][0x388] ;  /* 0x0000e200ff027b82 */ /* 0x000e220000000a00 */
[----:B------:R-:W0:Y:S02]  /*0020*/  LDCU.64 UR4, c[0x0][0x358] ;  /* 0x00006b00ff0477ac */ /* 0x000e240008000a00 */
[----:B0-----:R-:W2:Y:S05]  /*0030*/  LDG.E.U16.STRONG.SYS R2, desc[UR4][R2.64] ;  /* 0x0000000402027981 */ /* 0x001eaa000c1f5500 */
[----:B------:R-:W0:Y:S01]  /*0040*/  LDC.64 R4, c[0x0][0x380] ;  /* 0x0000e000ff047b82 */ /* 0x000e220000000a00 */
[----:B--2---:R-:W-:-:S05]  /*0050*/  SHF.L.U32 R7, R2, 0x10, RZ ;  /* 0x0000001002077819 */ /* 0x004fca00000006ff */
[----:B0-----:R-:W-:Y:S01]  /*0060*/  STG.E desc[UR4][R4.64], R7 ;  /* 0x0000000704007986 */ /* 0x001fe2000c101904 */
[----:B------:R-:W-:Y:S05]  /*0070*/  EXIT ;  /* 0x000000000000794d */ /* 0x000fea0003800000 */
.L_x_14:
        /* <DEDUP_REMOVED lines=16> */
.L_x_72:


//--------------------- .text._Z4ldcsPfP14__nv_bfloat162 --------------------------
	.section	.text._Z4ldcsPfP14__nv_bfloat162,"ax",@progbits
	.align	128
        .global         _Z4ldcsPfP14__nv_bfloat162
        .type           _Z4ldcsPfP14__nv_bfloat162,@function
        .size           _Z4ldcsPfP14__nv_bfloat162,(.L_x_73 - _Z4ldcsPfP14__nv_bfloat162)
        .other          _Z4ldcsPfP14__nv_bfloat162,@"STO_CUDA_ENTRY STV_DEFAULT"
_Z4ldcsPfP14__nv_bfloat162:
.text._Z4ldcsPfP14__nv_bfloat162:
[----:B------:R-:W-:Y:S08]  /*0000*/  LDC R1, c[0x0][0x37c] ;  /* 0x0000df00ff017b82 */ /* 0x000ff00000000800 */
[----:B------:R-:W0:Y:S01]  /*0010*/  LDC.64 R2, c[0x0][0x388] ;  /* 0x0000e200ff027b82 */ /* 0x000e220000000a00 */
[----:B------:R-:W0:Y:S02]  /*0020*/  LDCU.64 UR4, c[0x0][0x358] ;  /* 0x00006b00ff0477ac */ /* 0x000e240008000a00 */
[----:B0-----:R-:W2:Y:S05]  /*0030*/  LDG.E.EF R2, desc[UR4][R2.64] ;  /* 0x0000000402027981 */ /* 0x001eaa000c0e1900 */
[----:B------:R-:W0:Y:S01]  /*0040*/  LDC.64 R4, c[0x0][0x380] ;  /* 0x0000e000ff047b82 */ /* 0x000e220000000a00 */
[C---:B--2---:R-:W-:Y:S01]  /*0050*/  PRMT R0, R2.reuse, 0x7632, R0 ;  /* 0x0000763202007816 */ /* 0x044fe20000000000 */
[----:B------:R-:W-:-:S03]  /*0060*/  IMAD.U32 R7, R2, 0x10000, RZ ;  /* 0x0001000002077824 */ /* 0x000fc600078e00ff */
[----:B------:R-:W-:Y:S02]  /*0070*/  SHF.L.U32 R9, R0, 0x10, RZ ;  /* 0x0000001000097819 */ /* 0x000fe400000006ff */
[----:B0-----:R-:W-:Y:S04]  /*0080*/  STG.E desc[UR4][R4.64], R7 ;  /* 0x0000000704007986 */ /* 0x001fe8000c101904 */
[----:B------:R-:W-:Y:S01]  /*0090*/  STG.E desc[UR4][R4.64+0x4], R9 ;  /* 0x0000040904007986 */ /* 0x000fe2000c101904 */
[----:B------:R-:W-:Y:S05]  /*00a0*/  EXIT ;  /* 0x000000000000794d */ /* 0x000fea0003800000 */
.L_x_15:
        /* <DEDUP_REMOVED lines=13> */
.L_x_73:


//--------------------- .text._Z4ldcsPfP13__nv_bfloat16 --------------------------
	.section	.text._Z4ldcsPfP13__nv_bfloat16,"ax",@progbits
	.align	128
        .global         _Z4ldcsPfP13__nv_bfloat16
        .type           _Z4ldcsPfP13__nv_bfloat16,@function
        .size           _Z4ldcsPfP13__nv_bfloat16,(.L_x_74 - _Z4ldcsPfP13__nv_bfloat16)
        .other          _Z4ldcsPfP13__nv_bfloat16,@"STO_CUDA_ENTRY STV_DEFAULT"
_Z4ldcsPfP13__nv_bfloat16:
.text._Z4ldcsPfP13__nv_bfloat16:
[----:B------:R-:W-:Y:S08]  /*0000*/  LDC R1, c[0x0][0x37c] ;  /* 0x0000df00ff017b82 */ /* 0x000ff00000000800 */
[----:B------:R-:W0:Y:S01]  /*0010*/  LDC.64 R2, c[0x0][0x388] ;  /* 0x0000e200ff027b82 */ /* 0x000e220000000a00 */
[----:B------:R-:W0:Y:S02]  /*0020*/  LDCU.64 UR4, c[0x0][0x358] ;  /* 0x00006b00ff0477ac */ /* 0x000e240008000a00 */
[----:B0-----:R-:W2:Y:S05]  /*0030*/  LDG.E.EF.U16 R2, desc[UR4][R2.64] ;  /* 0x0000000402027981 */ /* 0x001eaa000c0e1500 */
[----:B------:R-:W0:Y:S01]  /*0040*/  LDC.64 R4, c[0x0][0x380] ;  /* 0x0000e000ff047b82 */ /* 0x000e220000000a00 */
[----:B--2---:R-:W-:-:S05]  /*0050*/  SHF.L.U32 R7, R2, 0x10, RZ ;  /* 0x0000001002077819 */ /* 0x004fca00000006ff */
[----:B0-----:R-:W-:Y:S01]  /*0060*/  STG.E desc[UR4][R4.64], R7 ;  /* 0x0000000704007986 */ /* 0x001fe2000c101904 */
[----:B------:R-:W-:Y:S05]  /*0070*/  EXIT ;  /* 0x000000000000794d */ /* 0x000fea0003800000 */
.L_x_16:
        /* <DEDUP_REMOVED lines=16> */
.L_x_74:


//--------------------- .text._Z4ldcgPfP14__nv_bfloat162 --------------------------
	.section	.text._Z4ldcgPfP14__nv_bfloat162,"ax",@progbits
	.align	128
        .global         _Z4ldcgPfP14__nv_bfloat162
        .type           _Z4ldcgPfP14__nv_bfloat162,@function
        .size           _Z4ldcgPfP14__nv_bfloat162,(.L_x_75 - _Z4ldcgPfP14__nv_bfloat162)
        .other          _Z4ldcgPfP14__nv_bfloat162,@"STO_CUDA_ENTRY STV_DEFAULT"
_Z4ldcgPfP14__nv_bfloat162:
.text._Z4ldcgPfP14__nv_bfloat162:
[----:B------:R-:W-:Y:S08]  /*0000*/  LDC R1, c[0x0][0x37c] ;  /* 0x0000df00ff017b82 */ /* 0x000ff00000000800 */
[----:B------:R-:W0:Y:S01]  /*0010*/  LDC.64 R2, c[0x0][0x388] ;  /* 0x0000e200ff027b82 */ /* 0x000e220000000a00 */
[----:B------:R-:W0:Y:S02]  /*0020*/  LDCU.64 UR4, c[0x0][0x358] ;  /* 0x00006b00ff0477ac */ /* 0x000e240008000a00 */
[----:B0-----:R-:W2:Y:S05]  /*0030*/  LDG.E.STRONG.GPU R2, desc[UR4][R2.64] ;  /* 0x0000000402027981 */ /* 0x001eaa000c1ef900 */
[----:B------:R-:W0:Y:S01]  /*0040*/  LDC.64 R4, c[0x0][0x380] ;  /* 0x0000e000ff047b82 */ /* 0x000e220000000a00 */
[C---:B--2---:R-:W-:Y:S01]  /*0050*/  PRMT R0, R2.reuse, 0x7632, R0 ;  /* 0x0000763202007816 */ /* 0x044fe20000000000 */
[----:B------:R-:W-:-:S03]  /*0060*/  IMAD.U32 R7, R2, 0x10000, RZ ;  /* 0x0001000002077824 */ /* 0x000fc600078e00ff */
[----:B------:R-:W-:Y:S02]  /*0070*/  SHF.L.U32 R9, R0, 0x10, RZ ;  /* 0x0000001000097819 */ /* 0x000fe400000006ff */
[----:B0-----:R-:W-:Y:S04]  /*0080*/  STG.E desc[UR4][R4.64], R7 ;  /* 0x0000000704007986 */ /* 0x001fe8000c101904 */
[----:B------:R-:W-:Y:S01]  /*0090*/  STG.E desc[UR4][R4.64+0x4], R9 ;  /* 0x0000040904007986 */ /* 0x000fe2000c101904 */
[----:B------:R-:W-:Y:S05]  /*00a0*/  EXIT ;  /* 0x000000000000794d */ /* 0x000fea0003800000 */
.L_x_17:
        /* <DEDUP_REMOVED lines=13> */
.L_x_75:


//--------------------- .text._Z4ldcgPfP13__nv_bfloat16 --------------------------
	.section	.text._Z4ldcgPfP13__nv_bfloat16,"ax",@progbits
	.align	128
        .global         _Z4ldcgPfP13__nv_bfloat16
        .type           _Z4ldcgPfP13__nv_bfloat16,@function
        .size           _Z4ldcgPfP13__nv_bfloat16,(.L_x_76 - _Z4ldcgPfP13__nv_bfloat16)
        .other          _Z4ldcgPfP13__nv_bfloat16,@"STO_CUDA_ENTRY STV_DEFAULT"
_Z4ldcgPfP13__nv_bfloat16:
.text._Z4ldcgPfP13__nv_bfloat16:
[----:B------:R-:W-:Y:S08]  /*0000*/  LDC R1, c[0x0][0x37c] ;  /* 0x0000df00ff017b82 */ /* 0x000ff00000000800 */
[----:B------:R-:W0:Y:S01]  /*0010*/  LDC.64 R2, c[0x0][0x388] ;  /* 0x0000e200ff027b82 */ /* 0x000e220000000a00 */
[----:B------:R-:W0:Y:S02]  /*0020*/  LDCU.64 UR4, c[0x0][0x358] ;  /* 0x00006b00ff0477ac */ /* 0x000e240008000a00 */
[----:B0-----:R-:W2:Y:S05]  /*0030*/  LDG.E.U16.STRONG.GPU R2, desc[UR4][R2.64] ;  /* 0x0000000402027981 */ /* 0x001eaa000c1ef500 */
[----:B------:R-:W0:Y:S01]  /*0040*/  LDC.64 R4, c[0x0][0x380] ;  /* 0x0000e000ff047b82 */ /* 0x000e220000000a00 */
[----:B--2---:R-:W-:-:S05]  /*0050*/  SHF.L.U32 R7, R2, 0x10, RZ ;  /* 0x0000001002077819 */ /* 0x004fca00000006ff */
[----:B0-----:R-:W-:Y:S01]  /*0060*/  STG.E desc[UR4][R4.64], R7 ;  /* 0x0000000704007986 */ /* 0x001fe2000c101904 */
[----:B------:R-:W-:Y:S05]  /*0070*/  EXIT ;  /* 0x000000000000794d */ /* 0x000fea0003800000 */
.L_x_18:
        /* <DEDUP_REMOVED lines=16> */
.L_x_76:


//--------------------- .text._Z4ldcaPfP14__nv_bfloat162 --------------------------
	.section	.text._Z4ldcaPfP14__nv_bfloat162,"ax",@progbits
	.align	128
        .global         _Z4ldcaPfP14__nv_bfloat162
        .type           _Z4ldcaPfP14__nv_bfloat162,@function
        .size           _Z4ldcaPfP14__nv_bfloat162,(.L_x_77 - _Z4ldcaPfP14__nv_bfloat162)
        .other          _Z4ldcaPfP14__nv_bfloat162,@"STO_CUDA_ENTRY STV_DEFAULT"
_Z4ldcaPfP14__nv_bfloat162:
.text._Z4ldcaPfP14__nv_bfloat162:
[----:B------:R-:W-:Y:S08]  /*0000*/  LDC R1, c[0x0][0x37c] ;  /* 0x0000df00ff017b82 */ /* 0x000ff00000000800 */
[----:B------:R-:W0:Y:S01]  /*0010*/  LDC.64 R2, c[0x0][0x388] ;  /* 0x0000e200ff027b82 */ /* 0x000e220000000a00 */
[----:B------:R-:W0:Y:S02]  /*0020*/  LDCU.64 UR4, c[0x0][0x358] ;  /* 0x00006b00ff0477ac */ /* 0x000e240008000a00 */
[----:B0-----:R-:W2:Y:S05]  /*0030*/  LDG.E.STRONG.SM R2, desc[UR4][R2.64] ;  /* 0x0000000402027981 */ /* 0x001eaa000c1eb900 */
[----:B------:R-:W0:Y:S01]  /*0040*/  LDC.64 R4, c[0x0][0x380] ;  /* 0x0000e000ff047b82 */ /* 0x000e220000000a00 */
[C---:B--2---:R-:W-:Y:S01]  /*0050*/  PRMT R0, R2.reuse, 0x7632, R0 ;  /* 0x0000763202007816 */ /* 0x044fe20000000000 */
[----:B------:R-:W-:-:S03]  /*0060*/  IMAD.U32 R7, R2, 0x10000, RZ ;  /* 0x0001000002077824 */ /* 0x000fc600078e00ff */
[----:B------:R-:W-:Y:S02]  /*0070*/  SHF.L.U32 R9, R0, 0x10, RZ ;  /* 0x0000001000097819 */ /* 0x000fe400000006ff */
[----:B0-----:R-:W-:Y:S04]  /*0080*/  STG.E desc[UR4][R4.64], R7 ;  /* 0x0000000704007986 */ /* 0x001fe8000c101904 */
[----:B------:R-:W-:Y:S01]  /*0090*/  STG.E desc[UR4][R4.64+0x4], R9 ;  /* 0x0000040904007986 */ /* 0x000fe2000c101904 */
[----:B------:R-:W-:Y:S05]  /*00a0*/  EXIT ;  /* 0x000000000000794d */ /* 0x000fea0003800000 */
.L_x_19:
        /* <DEDUP_REMOVED lines=13> */
.L_x_77:


//--------------------- .text._Z4ldcaPfP13__nv_bfloat16 --------------------------
	.section	.text._Z4ldcaPfP13__nv_bfloat16,"ax",@progbits
	.align	128
        .global         _Z4ldcaPfP13__nv_bfloat16
        .type           _Z4ldcaPfP13__nv_bfloat16,@function
        .size           _Z4ldcaPfP13__nv_bfloat16,(.L_x_78 - _Z4ldcaPfP13__nv_bfloat16)
        .other          _Z4ldcaPfP13__nv_bfloat16,@"STO_CUDA_ENTRY STV_DEFAULT"
_Z4ldcaPfP13__nv_bfloat16:
.text._Z4ldcaPfP13__nv_bfloat16:
[----:B------:R-:W-:Y:S08]  /*0000*/  LDC R1, c[0x0][0x37c] ;  /* 0x0000df00ff017b82 */ /* 0x000ff00000000800 */
[----:B------:R-:W0:Y:S01]  /*0010*/  LDC.64 R2, c[0x0][0x388] ;  /* 0x0000e200ff027b82 */ /* 0x000e220000000a00 */
[----:B------:R-:W0:Y:S02]  /*0020*/  LDCU.64 UR4, c[0x0][0x358] ;  /* 0x00006b00ff0477ac */ /* 0x000e240008000a00 */
[----:B0-----:R-:W2:Y:S05]  /*0030*/  LDG.E.U16.STRONG.SM R2, desc[UR4][R2.64] ;  /* 0x0000000402027981 */ /* 0x001eaa000c1eb500 */
[----:B------:R-:W0:Y:S01]  /*0040*/  LDC.64 R4, c[0x0][0x380] ;  /* 0x0000e000ff047b82 */ /* 0x000e220000000a00 */
[----:B--2---:R-:W-:-:S05]  /*0050*/  SHF.L.U32 R7, R2, 0x10, RZ ;  /* 0x0000001002077819 */ /* 0x004fca00000006ff */
[----:B0-----:R-:W-:Y:S01]  /*0060*/  STG.E desc[UR4][R4.64], R7 ;  /* 0x0000000704007986 */ /* 0x001fe2000c101904 */
[----:B------:R-:W-:Y:S05]  /*0070*/  EXIT ;  /* 0x000000000000794d */ /* 0x000fea0003800000 */
.L_x_20:
        /* <DEDUP_REMOVED lines=16> */
.L_x_78:


//--------------------- .text._Z15highs2bfloat162Pf14__nv_bfloat162S0_ --------------------------
	.section	.text._Z15highs2bfloat162Pf14__nv_bfloat162S0_,"ax",@progbits
	.align	128
        .global         _Z15highs2bfloat162Pf14__nv_bfloat162S0_
        .type           _Z15highs2bfloat162Pf14__nv_bfloat162S0_,@function
        .size           _Z15highs2bfloat162Pf14__nv_bfloat162S0_,(.L_x_79 - _Z15highs2bfloat162Pf14__nv_bfloat162S0_)
        .other          _Z15highs2bfloat162Pf14__nv_bfloat162S0_,@"STO_CUDA_ENTRY STV_DEFAULT"
_Z15highs2bfloat162Pf14__nv_bfloat162S0_:
.text._Z15highs2bfloat162Pf14__nv_bfloat162S0_:
        /* <DEDUP_REMOVED lines=10> */
.L_x_21:
        /* <DEDUP_REMOVED lines=14> */
.L_x_79:


//--------------------- .text._Z14high2bfloat162Pf14__nv_bfloat162 --------------------------
	.section	.text._Z14high2bfloat162Pf14__nv_bfloat162,"ax",@progbits
	.align	128
        .global         _Z14high2bfloat162Pf14__nv_bfloat162
        .type           _Z14high2bfloat162Pf14__nv_bfloat162,@function
        .size           _Z14high2bfloat162Pf14__nv_bfloat162,(.L_x_80 - _Z14high2bfloat162Pf14__nv_bfloat162)
        .other          _Z14high2bfloat162Pf14__nv_bfloat162,@"STO_CUDA_ENTRY STV_DEFAULT"
_Z14high2bfloat162Pf14__nv_bfloat162:
.text._Z14high2bfloat162Pf14__nv_bfloat162:
        /* <DEDUP_REMOVED lines=9> */
.L_x_22:
        /* <DEDUP_REMOVED lines=15> */
.L_x_80:


//--------------------- .text._Z13high2bfloat16Pf14__nv_bfloat162 --------------------------
	.section	.text._Z13high2bfloat16Pf14__nv_bfloat162,"ax",@progbits
	.align	128
        .global         _Z13high2bfloat16Pf14__nv_bfloat162
        .type           _Z13high2bfloat16Pf14__nv_bfloat162,@function
        .size           _Z13high2bfloat16Pf14__nv_bfloat162,(.L_x_81 - _Z13high2bfloat16Pf14__nv_bfloat162)
        .other          _Z13high2bfloat16Pf14__nv_bfloat162,@"STO_CUDA_ENTRY STV_DEFAULT"
_Z13high2bfloat16Pf14__nv_bfloat162:
.text._Z13high2bfloat16Pf14__nv_bfloat162:
[----:B------:R-:W-:Y:S08]  /*0000*/  LDC R1, c[0x0][0x37c] ;  /* 0x0000df00ff017b82 */ /* 0x000ff00000000800 */
[----:B------:R-:W0:Y:S01]  /*0010*/  LDC.U16 R0, c[0x0][0x38a] ;  /* 0x0000e280ff007b82 */ /* 0x000e220000000400 */
[----:B------:R-:W1:Y:S07]  /*0020*/  LDCU.64 UR4, c[0x0][0x358] ;  /* 0x00006b00ff0477ac */ /* 0x000e6e0008000a00 */
[----:B------:R-:W1:Y:S01]  /*0030*/  LDC.64 R2, c[0x0][0x380] ;  /* 0x0000e000ff027b82 */ /* 0x000e620000000a00 */
[----:B0-----:R-:W-:-:S05]  /*0040*/  SHF.L.U32 R5, R0, 0x10, RZ ;  /* 0x0000001000057819 */ /* 0x001fca00000006ff */
[----:B-1----:R-:W-:Y:S01]  /*0050*/  STG.E desc[UR4][R2.64], R5 ;  /* 0x0000000502007986 */ /* 0x002fe2000c101904 */
[----:B------:R-:W-:Y:S05]  /*0060*/  EXIT ;  /* 0x000000000000794d */ /* 0x000fea0003800000 */
.L_x_23:
        /* <DEDUP_REMOVED lines=9> */
.L_x_81:


//--------------------- .text._Z16halves2bfloat162Pf13__nv_bfloat16S0_ --------------------------
	.section	.text._Z16halves2bfloat162Pf13__nv_bfloat16S0_,"ax",@progbits
	.align	128
        .global         _Z16halves2bfloat162Pf13__nv_bfloat16S0_
        .type           _Z16halves2bfloat162Pf13__nv_bfloat16S0_,@function
        .size           _Z16halves2bfloat162Pf13__nv_bfloat16S0_,(.L_x_82 - _Z16halves2bfloat162Pf13__nv_bfloat16S0_)
        .other          _Z16halves2bfloat162Pf13__nv_bfloat16S0_,@"STO_CUDA_ENTRY STV_DEFAULT"
_Z16halves2bfloat162Pf13__nv_bfloat16S0_:
.text._Z16halves2bfloat162Pf13__nv_bfloat16S0_:
        /* <DEDUP_REMOVED lines=10> */
.L_x_24:
        /* <DEDUP_REMOVED lines=14> */
.L_x_82:


//--------------------- .text._Z19floats2bfloat162_rnPfff --------------------------
	.section	.text._Z19floats2bfloat162_rnPfff,"ax",@progbits
	.align	128
        .global         _Z19floats2bfloat162_rnPfff
        .type           _Z19floats2bfloat162_rnPfff,@function
        .size           _Z19floats2bfloat162_rnPfff,(.L_x_83 - _Z19floats2bfloat162_rnPfff)
        .other          _Z19floats2bfloat162_rnPfff,@"STO_CUDA_ENTRY STV_DEFAULT"
_Z19floats2bfloat162_rnPfff:
.text._Z19floats2bfloat162_rnPfff:
[----:B------:R-:W-:Y:S08]  /*0000*/  LDC R1, c[0x0][0x37c] ;  /* 0x0000df00ff017b82 */ /* 0x000ff00000000800 */
[----:B------:R-:W0:Y:S01]  /*0010*/  LDC.64 R4, c[0x0][0x388] ;  /* 0x0000e200ff047b82 */ /* 0x000e220000000a00 */
[----:B------:R-:W1:Y:S07]  /*0020*/  LDCU.64 UR4, c[0x0][0x358] ;  /* 0x00006b00ff0477ac */ /* 0x000e6e0008000a00 */
[----:B------:R-:W1:Y:S01]  /*0030*/  LDC.64 R2, c[0x0][0x380] ;  /* 0x0000e000ff027b82 */ /* 0x000e620000000a00 */
[----:B0-----:R-:W-:-:S04]  /*0040*/  F2FP.BF16.F32.PACK_AB R0, R5, R4 ;  /* 0x000000040500723e */ /* 0x001fc800000010ff */
[C---:B------:R-:W-:Y:S01]  /*0050*/  PRMT R4, R0.reuse, 0x7632, R4 ;  /* 0x0000763200047816 */ /* 0x040fe20000000004 */
[----:B------:R-:W-:-:S04]  /*0060*/  IMAD.U32 R5, R0, 0x10000, RZ ;  /* 0x0001000000057824 */ /* 0x000fc800078e00ff */
[----:B------:R-:W-:Y:S01]  /*0070*/  IMAD.U32 R7, R4, 0x10000, RZ ;  /* 0x0001000004077824 */ /* 0x000fe200078e00ff */
[----:B-1----:R-:W-:Y:S04]  /*0080*/  STG.E desc[UR4][R2.64], R5 ;  /* 0x0000000502007986 */ /* 0x002fe8000c101904 */
[----:B------:R-:W-:Y:S01]  /*0090*/  STG.E desc[UR4][R2.64+0x4], R7 ;  /* 0x0000040702007986 */ /* 0x000fe2000c101904 */
[----:B------:R-:W-:Y:S05]  /*00a0*/  EXIT ;  /* 0x000000000000794d */ /* 0x000fea0003800000 */
.L_x_25:
        /* <DEDUP_REMOVED lines=13> */
.L_x_83:


//--------------------- .text._Z18float2bfloat162_rnPff --------------------------
	.section	.text._Z18float2bfloat162_rnPff,"ax",@progbits
	.align	128
        .global         _Z18float2bfloat162_rnPff
        .type           _Z18float2bfloat162_rnPff,@function
        .size           _Z18float2bfloat162_rnPff,(.L_x_84 - _Z18float2bfloat162_rnPff)
        .other          _Z18float2bfloat162_rnPff,@"STO_CUDA_ENTRY STV_DEFAULT"
_Z18float2bfloat162_rnPff:
.text._Z18float2bfloat162_rnPff:
[----:B------:R-:W-:Y:S01]  /*0000*/  LDC R1, c[0x0][0x37c] ;  /* 0x0000df00ff017b82 */ /* 0x000fe20000000800 */
[----:B------:R-:W0:Y:S07]  /*0010*/  LDCU UR4, c[0x0][0x388] ;  /* 0x00007100ff0477ac */ /* 0x000e2e0008000800 */
[----:B------:R-:W1:Y:S01]  /*0020*/  LDC.64 R2, c[0x0][0x380] ;  /* 0x0000e000ff027b82 */ /* 0x000e620000000a00 */
[----:B0-----:R-:W0:Y:S01]  /*0030*/  F2F.BF16.F32 R0, UR4 ;  /* 0x0000000400007d04 */ /* 0x001e220008202000 */
[----:B------:R-:W1:Y:S01]  /*0040*/  LDCU.64 UR4, c[0x0][0x358] ;  /* 0x00006b00ff0477ac */ /* 0x000e620008000a00 */
[----:B0-----:R-:W-:-:S02]  /*0050*/  SHF.L.U32 R5, R0, 0x10, RZ ;  /* 0x0000001000057819 */ /* 0x001fc400000006ff */
[----:B------:R-:W-:-:S03]  /*0060*/  SHF.L.U32 R7, R0, 0x10, RZ ;  /* 0x0000001000077819 */ /* 0x000fc600000006ff */
[----:B-1----:R-:W-:Y:S04]  /*0070*/  STG.E desc[UR4][R2.64], R5 ;  /* 0x0000000502007986 */ /* 0x002fe8000c101904 */
[----:B------:R-:W-:Y:S01]  /*0080*/  STG.E desc[UR4][R2.64+0x4], R7 ;  /* 0x0000040702007986 */ /* 0x000fe2000c101904 */
[----:B------:R-:W-:Y:S05]  /*0090*/  EXIT ;  /* 0x000000000000794d */ /* 0x000fea0003800000 */
.L_x_26:
        /* <DEDUP_REMOVED lines=14> */
.L_x_84:


//--------------------- .text._Z14float2bfloat16Pff --------------------------
	.section	.text._Z14float2bfloat16Pff,"ax",@progbits
	.align	128
        .global         _Z14float2bfloat16Pff
        .type           _Z14float2bfloat16Pff,@function
        .size           _Z14float2bfloat16Pff,(.L_x_85 - _Z14float2bfloat16Pff)
        .other          _Z14float2bfloat16Pff,@"STO_CUDA_ENTRY STV_DEFAULT"
_Z14float2bfloat16Pff:
.text._Z14float2bfloat16Pff:
[----:B------:R-:W-:Y:S01]  /*0000*/  LDC R1, c[0x0][0x37c] ;  /* 0x0000df00ff017b82 */ /* 0x000fe20000000800 */
[----:B------:R-:W0:Y:S07]  /*0010*/  LDCU UR4, c[0x0][0x388] ;  /* 0x00007100ff0477ac */ /* 0x000e2e0008000800 */
[----:B------:R-:W1:Y:S01]  /*0020*/  LDC.64 R2, c[0x0][0x380] ;  /* 0x0000e000ff027b82 */ /* 0x000e620000000a00 */
[----:B0-----:R-:W0:Y:S01]  /*0030*/  F2F.BF16.F32 R0, UR4 ;  /* 0x0000000400007d04 */ /* 0x001e220008202000 */
[----:B------:R-:W1:Y:S01]  /*0040*/  LDCU.64 UR4, c[0x0][0x358] ;  /* 0x00006b00ff0477ac */ /* 0x000e620008000a00 */
[----:B0-----:R-:W-:-:S05]  /*0050*/  SHF.L.U32 R5, R0, 0x10, RZ ;  /* 0x0000001000057819 */ /* 0x001fca00000006ff */
[----:B-1----:R-:W-:Y:S01]  /*0060*/  STG.E desc[UR4][R2.64], R5 ;  /* 0x0000000502007986 */ /* 0x002fe2000c101904 */
[----:B------:R-:W-:Y:S05]  /*0070*/  EXIT ;  /* 0x000000000000794d */ /* 0x000fea0003800000 */
.L_x_27:
        /* <DEDUP_REMOVED lines=16> */
.L_x_85:


//--------------------- .text._Z19float22bfloat162_rnPf6float2 --------------------------
	.section	.text._Z19float22bfloat162_rnPf6float2,"ax",@progbits
	.align	128
        .global         _Z19float22bfloat162_rnPf6float2
        .type           _Z19float22bfloat162_rnPf6float2,@function
        .size           _Z19float22bfloat162_rnPf6float2,(.L_x_86 - _Z19float22bfloat162_rnPf6float2)
        .other          _Z19float22bfloat162_rnPf6float2,@"STO_CUDA_ENTRY STV_DEFAULT"
_Z19float22bfloat162_rnPf6float2:
.text._Z19float22bfloat162_rnPf6float2:
        /* <DEDUP_REMOVED lines=11> */
.L_x_28:
        /* <DEDUP_REMOVED lines=13> */
.L_x_86:


//--------------------- .text._Z18bfloat162ushort_rzPt13__nv_bfloat16 --------------------------
	.section	.text._Z18bfloat162ushort_rzPt13__nv_bfloat16,"ax",@progbits
	.align	128
        .global         _Z18bfloat162ushort_rzPt13__nv_bfloat16
        .type           _Z18bfloat162ushort_rzPt13__nv_bfloat16,@function
        .size           _Z18bfloat162ushort_rzPt13__nv_bfloat16,(.L_x_87 - _Z18bfloat162ushort_rzPt13__nv_bfloat16)
        .other          _Z18bfloat162ushort_rzPt13__nv_bfloat16,@"STO_CUDA_ENTRY STV_DEFAULT"
_Z18bfloat162ushort_rzPt13__nv_bfloat16:
.text._Z18bfloat162ushort_rzPt13__nv_bfloat16:
[----:B------:R-:W-:Y:S01]  /*0000*/  LDC R1, c[0x0][0x37c] ;  /* 0x0000df00ff017b82 */ /* 0x000fe20000000800 */
[----:B------:R-:W0:Y:S07]  /*0010*/  LDCU.U16 UR6, c[0x0][0x388] ;  /* 0x00007100ff0677ac */ /* 0x000e2e0008000400 */
[----:B------:R-:W1:Y:S01]  /*0020*/  LDC.64 R2, c[0x0][0x380] ;  /* 0x0000e000ff027b82 */ /* 0x000e620000000a00 */
[----:B------:R-:W1:Y:S01]  /*0030*/  LDCU.64 UR4, c[0x0][0x358] ;  /* 0x00006b00ff0477ac */ /* 0x000e620008000a00 */
[----:B0-----:R-:W1:Y:S02]  /*0040*/  F2I.U16.BF16.TRUNC.NTZ R5, UR6 ;  /* 0x0000000600057d05 */ /* 0x001e64000840e800 */
[----:B-1----:R-:W-:Y:S01]  /*0050*/  STG.E.U16 desc[UR4][R2.64], R5 ;  /* 0x0000000502007986 */ /* 0x002fe2000c101504 */
[----:B------:R-:W-:Y:S05]  /*0060*/  EXIT ;  /* 0x000000000000794d */ /* 0x000fea0003800000 */
.L_x_29:
        /* <DEDUP_REMOVED lines=9> */
.L_x_87:


//--------------------- .text._Z18bfloat162ushort_ruPt13__nv_bfloat16 --------------------------
	.section	.text._Z18bfloat162ushort_ruPt13__nv_bfloat16,"ax",@progbits
	.align	128
        .global         _Z18bfloat162ushort_ruPt13__nv_bfloat16
        .type           _Z18bfloat162ushort_ruPt13__nv_bfloat16,@function
        .size           _Z18bfloat162ushort_ruPt13__nv_bfloat16,(.L_x_88 - _Z18bfloat162ushort_ruPt13__nv_bfloat16)
        .other          _Z18bfloat162ushort_ruPt13__nv_bfloat16,@"STO_CUDA_ENTRY STV_DEFAULT"
_Z18bfloat162ushort_ruPt13__nv_bfloat16:
.text._Z18bfloat162ushort_ruPt13__nv_bfloat16:
[----:B------:R-:W-:Y:S01]  /*0000*/  LDC R1, c[0x0][0x37c] ;  /* 0x0000df00ff017b82 */ /* 0x000fe20000000800 */
[----:B------:R-:W0:Y:S07]  /*0010*/  LDCU.U16 UR6, c[0x0][0x388] ;  /* 0x00007100ff0677ac */ /* 0x000e2e0008000400 */
[----:B------:R-:W1:Y:S01]  /*0020*/  LDC.64 R2, c[0x0][0x380] ;  /* 0x0000e000ff027b82 */ /* 0x000e620000000a00 */
[----:B------:R-:W1:Y:S01]  /*0030*/  LDCU.64 UR4, c[0x0][0x358] ;  /* 0x00006b00ff0477ac */ /* 0x000e620008000a00 */
[----:B0-----:R-:W1:Y:S02]  /*0040*/  F2I.U16.BF16.CEIL.NTZ R5, UR6 ;  /* 0x0000000600057d05 */ /* 0x001e64000840a800 */
[----:B-1----:R-:W-:Y:S01]  /*0050*/  STG.E.U16 desc[UR4][R2.64], R5 ;  /* 0x0000000502007986 */ /* 0x002fe2000c101504 */
[----:B------:R-:W-:Y:S05]  /*0060*/  EXIT ;  /* 0x000000000000794d */ /* 0x000fea0003800000 */
.L_x_30:
        /* <DEDUP_REMOVED lines=9> */
.L_x_88:


//--------------------- .text._Z18bfloat162ushort_rnPt13__nv_bfloat16 --------------------------
	.section	.text._Z18bfloat162ushort_rnPt13__nv_bfloat16,"ax",@progbits
	.align	128
        .global         _Z18bfloat162ushort_rnPt13__nv_bfloat16
        .type           _Z18bfloat162ushort_rnPt13__nv_bfloat16,@function
        .size           _Z18bfloat162ushort_rnPt13__nv_bfloat16,(.L_x_89 - _Z18bfloat162ushort_rnPt13__nv_bfloat16)
        .other          _Z18bfloat162ushort_rnPt13__nv_bfloat16,@"STO_CUDA_ENTRY STV_DEFAULT"
_Z18bfloat162ushort_rnPt13__nv_bfloat16:
.text._Z18bfloat162ushort_rnPt13__nv_bfloat16:
[----:B------:R-:W-:Y:S01]  /*0000*/  LDC R1, c[0x0][0x37c] ;  /* 0x0000df00ff017b82 */ /* 0x000fe20000000800 */
[----:B------:R-:W0:Y:S07]  /*0010*/  LDCU.U16 UR6, c[0x0][0x388] ;  /* 0x00007100ff0677ac */ /* 0x000e2e0008000400 */
[----:B------:R-:W1:Y:S01]  /*0020*/  LDC.64 R2, c[0x0][0x380] ;  /* 0x0000e000ff027b82 */ /* 0x000e620000000a00 */
[----:B------:R-:W1:Y:S01]  /*0030*/  LDCU.64 UR4, c[0x0][0x358] ;  /* 0x00006b00ff0477ac */ /* 0x000e620008000a00 */
[----:B0-----:R-:W1:Y:S02]  /*0040*/  F2I.U16.BF16.NTZ R5, UR6 ;  /* 0x0000000600057d05 */ /* 0x001e640008402800 */
[----:B-1----:R-:W-:Y:S01]  /*0050*/  STG.E.U16 desc[UR4][R2.64], R5 ;  /* 0x0000000502007986 */ /* 0x002fe2000c101504 */
[----:B------:R-:W-:Y:S05]  /*0060*/  EXIT ;  /* 0x000000000000794d */ /* 0x000fea0003800000 */
.L_x_31:
        /* <DEDUP_REMOVED lines=9> */
.L_x_89:


//--------------------- .text._Z18bfloat162ushort_rdPt13__nv_bfloat16 --------------------------
	.section	.text._Z18bfloat162ushort_rdPt13__nv_bfloat16,"ax",@progbits
	.align	128
        .global         _Z18bfloat162ushort_rdPt13__nv_bfloat16
        .type           _Z18bfloat162ushort_rdPt13__nv_bfloat16,@function
        .size           _Z18bfloat162ushort_rdPt13__nv_bfloat16,(.L_x_90 - _Z18bfloat162ushort_rdPt13__nv_bfloat16)
        .other          _Z18bfloat162ushort_rdPt13__nv_bfloat16,@"STO_CUDA_ENTRY STV_DEFAULT"
_Z18bfloat162ushort_rdPt13__nv_bfloat16:
.text._Z18bfloat162ushort_rdPt13__nv_bfloat16:
[----:B------:R-:W-:Y:S01]  /*0000*/  LDC R1, c[0x0][0x37c] ;  /* 0x0000df00ff017b82 */ /* 0x000fe20000000800 */
[----:B------:R-:W0:Y:S07]  /*0010*/  LDCU.U16 UR6, c[0x0][0x388] ;  /* 0x00007100ff0677ac */ /* 0x000e2e0008000400 */
[----:B------:R-:W1:Y:S01]  /*0020*/  LDC.64 R2, c[0x0][0x380] ;  /* 0x0000e000ff027b82 */ /* 0x000e620000000a00 */
[----:B------:R-:W1:Y:S01]  /*0030*/  LDCU.64 UR4, c[0x0][0x358] ;  /* 0x00006b00ff0477ac */ /* 0x000e620008000a00 */
[----:B0-----:R-:W1:Y:S02]  /*0040*/  F2I.U16.BF16.FLOOR.NTZ R5, UR6 ;  /* 0x0000000600057d05 */ /* 0x001e640008406800 */
[----:B-1----:R-:W-:Y:S01]  /*0050*/  STG.E.U16 desc[UR4][R2.64], R5 ;  /* 0x0000000502007986 */ /* 0x002fe2000c101504 */
[----:B------:R-:W-:Y:S05]  /*0060*/  EXIT ;  /* 0x000000000000794d */ /* 0x000fea0003800000 */
.L_x_32:
        /* <DEDUP_REMOVED lines=9> */
.L_x_90:


//--------------------- .text._Z15bfloat162ull_rzPy13__nv_bfloat16 --------------------------
	.section	.text._Z15bfloat162ull_rzPy13__nv_bfloat16,"ax",@progbits
	.align	128
        .global         _Z15bfloat162ull_rzPy13__nv_bfloat16
        .type           _Z15bfloat162ull_rzPy13__nv_bfloat16,@function
        .size           _Z15bfloat162ull_rzPy13__nv_bfloat16,(.L_x_91 - _Z15bfloat162ull_rzPy13__nv_bfloat16)
        .other          _Z15bfloat162ull_rzPy13__nv_bfloat16,@"STO_CUDA_ENTRY STV_DEFAULT"
_Z15bfloat162ull_rzPy13__nv_bfloat16:
.text._Z15bfloat162ull_rzPy13__nv_bfloat16:
[----:B------:R-:W-:Y:S01]  /*0000*/  LDC R1, c[0x0][0x37c] ;  /* 0x0000df00ff017b82 */ /* 0x000fe20000000800 */
[----:B------:R-:W0:Y:S07]  /*0010*/  LDCU.U16 UR6, c[0x0][0x388] ;  /* 0x00007100ff0677ac */ /* 0x000e2e0008000400 */
[----:B------:R-:W1:Y:S01]  /*0020*/  LDC.64 R4, c[0x0][0x380] ;  /* 0x0000e000ff047b82 */ /* 0x000e620000000a00 */
[----:B------:R-:W1:Y:S01]  /*0030*/  LDCU.64 UR4, c[0x0][0x358] ;  /* 0x00006b00ff0477ac */ /* 0x000e620008000a00 */
[----:B0-----:R-:W1:Y:S02]  /*0040*/  F2I.U64.BF16.TRUNC R2, UR6 ;  /* 0x0000000600027d11 */ /* 0x001e64000840d800 */
[----:B-1----:R-:W-:Y:S01]  /*0050*/  STG.E.64 desc[UR4][R4.64], R2 ;  /* 0x0000000204007986 */ /* 0x002fe2000c101b04 */
[----:B------:R-:W-:Y:S05]  /*0060*/  EXIT ;  /* 0x000000000000794d */ /* 0x000fea0003800000 */
.L_x_33:
        /* <DEDUP_REMOVED lines=9> */
.L_x_91:


//--------------------- .text._Z15bfloat162ull_ruPy13__nv_bfloat16 --------------------------
	.section	.text._Z15bfloat162ull_ruPy13__nv_bfloat16,"ax",@progbits
	.align	128
        .global         _Z15bfloat162ull_ruPy13__nv_bfloat16
        .type           _Z15bfloat162ull_ruPy13__nv_bfloat16,@function
        .size           _Z15bfloat162ull_ruPy13__nv_bfloat16,(.L_x_92 - _Z15bfloat162ull_ruPy13__nv_bfloat16)
        .other          _Z15bfloat162ull_ruPy13__nv_bfloat16,@"STO_CUDA_ENTRY STV_DEFAULT"
_Z15bfloat162ull_ruPy13__nv_bfloat16:
.text._Z15bfloat162ull_ruPy13__nv_bfloat16:
[----:B------:R-:W-:Y:S01]  /*0000*/  LDC R1, c[0x0][0x37c] ;  /* 0x0000df00ff017b82 */ /* 0x000fe20000000800 */
[----:B------:R-:W0:Y:S07]  /*0010*/  LDCU.U16 UR6, c[0x0][0x388] ;  /* 0x00007100ff0677ac */ /* 0x000e2e0008000400 */
[----:B------:R-:W1:Y:S01]  /*0020*/  LDC.64 R4, c[0x0][0x380] ;  /* 0x0000e000ff047b82 */ /* 0x000e620000000a00 */
[----:B------:R-:W1:Y:S01]  /*0030*/  LDCU.64 UR4, c[0x0][0x358] ;  /* 0x00006b00ff0477ac */ /* 0x000e620008000a00 */
[----:B0-----:R-:W1:Y:S02]  /*0040*/  F2I.U64.BF16.CEIL R2, UR6 ;  /* 0x0000000600027d11 */ /* 0x001e640008409800 */
[----:B-1----:R-:W-:Y:S01]  /*0050*/  STG.E.64 desc[UR4][R4.64], R2 ;  /* 0x0000000204007986 */ /* 0x002fe2000c101b04 */
[----:B------:R-:W-:Y:S05]  /*0060*/  EXIT ;  /* 0x000000000000794d */ /* 0x000fea0003800000 */
.L_x_34:
        /* <DEDUP_REMOVED lines=9> */
.L_x_92:


//--------------------- .text._Z15bfloat162ull_rnPy13__nv_bfloat16 --------------------------
	.section	.text._Z15bfloat162ull_rnPy13__nv_bfloat16,"ax",@progbits
	.align	128
        .global         _Z15bfloat162ull_rnPy13__nv_bfloat16
        .type           _Z15bfloat162ull_rnPy13__nv_bfloat16,@function
        .size           _Z15bfloat162ull_rnPy13__nv_bfloat16,(.L_x_93 - _Z15bfloat162ull_rnPy13__nv_bfloat16)
        .other          _Z15bfloat162ull_rnPy13__nv_bfloat16,@"STO_CUDA_ENTRY STV_DEFAULT"
_Z15bfloat162ull_rnPy13__nv_bfloat16:
.text._Z15bfloat162ull_rnPy13__nv_bfloat16:
[----:B------:R-:W-:Y:S01]  /*0000*/  LDC R1, c[0x0][0x37c] ;  /* 0x0000df00ff017b82 */ /* 0x000fe20000000800 */
[----:B------:R-:W0:Y:S07]  /*0010*/  LDCU.U16 UR6, c[0x0][0x388] ;  /* 0x00007100ff0677ac */ /* 0x000e2e0008000400 */
[----:B------:R-:W1:Y:S01]  /*0020*/  LDC.64 R4, c[0x0][0x380] ;  /* 0x0000e000ff047b82 */ /* 0x000e620000000a00 */
[----:B------:R-:W1:Y:S01]  /*0030*/  LDCU.64 UR4, c[0x0][0x358] ;  /* 0x00006b00ff0477ac */ /* 0x000e620008000a00 */
[----:B0-----:R-:W1:Y:S02]  /*0040*/  F2I.U64.BF16 R2, UR6 ;  /* 0x0000000600027d11 */ /* 0x001e640008401800 */
[----:B-1----:R-:W-:Y:S01]  /*0050*/  STG.E.64 desc[UR4][R4.64], R2 ;  /* 0x0000000204007986 */ /* 0x002fe2000c101b04 */
[----:B------:R-:W-:Y:S05]  /*0060*/  EXIT ;  /* 0x000000000000794d */ /* 0x000fea0003800000 */
.L_x_35:
        /* <DEDUP_REMOVED lines=9> */
.L_x_93:


//--------------------- .text._Z15bfloat162ull_rdPy13__nv_bfloat16 --------------------------
	.section	.text._Z15bfloat162ull_rdPy13__nv_bfloat16,"ax",@progbits
	.align	128
        .global         _Z15bfloat162ull_rdPy13__nv_bfloat16
        .type           _Z15bfloat162ull_rdPy13__nv_bfloat16,@function
        .size           _Z15bfloat162ull_rdPy13__nv_bfloat16,(.L_x_94 - _Z15bfloat162ull_rdPy13__nv_bfloat16)
        .other          _Z15bfloat162ull_rdPy13__nv_bfloat16,@"STO_CUDA_ENTRY STV_DEFAULT"
_Z15bfloat162ull_rdPy13__nv_bfloat16:
.text._Z15bfloat162ull_rdPy13__nv_bfloat16:
[----:B------:R-:W-:Y:S01]  /*0000*/  LDC R1, c[0x0][0x37c] ;  /* 0x0000df00ff017b82 */ /* 0x000fe20000000800 */
[----:B------:R-:W0:Y:S07]  /*0010*/  LDCU.U16 UR6, c[0x0][0x388] ;  /* 0x00007100ff0677ac */ /* 0x000e2e0008000400 */
[----:B------:R-:W1:Y:S01]  /*0020*/  LDC.64 R4, c[0x0][0x380] ;  /* 0x0000e000ff047b82 */ /* 0x000e620000000a00 */
[----:B------:R-:W1:Y:S01]  /*0030*/  LDCU.64 UR4, c[0x0][0x358] ;  /* 0x00006b00ff0477ac */ /* 0x000e620008000a00 */
[----:B0-----:R-:W1:Y:S02]  /*0040*/  F2I.U64.BF16.FLOOR R2, UR6 ;  /* 0x0000000600027d11 */ /* 0x001e640008405800 */
[----:B-1----:R-:W-:Y:S01]  /*0050*/  STG.E.64 desc[UR4][R4.64], R2 ;  /* 0x0000000204007986 */ /* 0x002fe2000c101b04 */
[----:B------:R-:W-:Y:S05]  /*0060*/  EXIT ;  /* 0x000000000000794d */ /* 0x000fea0003800000 */
.L_x_36:
        /* <DEDUP_REMOVED lines=9> */
.L_x_94:


//--------------------- .text._Z16bfloat162uint_rzPj13__nv_bfloat16 --------------------------
	.section	.text._Z16bfloat162uint_rzPj13__nv_bfloat16,"ax",@progbits
	.align	128
        .global         _Z16bfloat162uint_rzPj13__nv_bfloat16
        .type           _Z16bfloat162uint_rzPj13__nv_bfloat16,@function
        .size           _Z16bfloat162uint_rzPj13__nv_bfloat16,(.L_x_95 - _Z16bfloat162uint_rzPj13__nv_bfloat16)
        .other          _Z16bfloat162uint_rzPj13__nv_bfloat16,@"STO_CUDA_ENTRY STV_DEFAULT"
_Z16bfloat162uint_rzPj13__nv_bfloat16:
.text._Z16bfloat162uint_rzPj13__nv_bfloat16:
[----:B------:R-:W-:Y:S01]  /*0000*/  LDC R1, c[0x0][0x37c] ;  /* 0x0000df00ff017b82 */ /* 0x000fe20000000800 */
[----:B------:R-:W0:Y:S07]  /*0010*/  LDCU.U16 UR6, c[0x0][0x388] ;  /* 0x00007100ff0677ac */ /* 0x000e2e0008000400 */
[----:B------:R-:W1:Y:S01]  /*0020*/  LDC.64 R2, c[0x0][0x380] ;  /* 0x0000e000ff027b82 */ /* 0x000e620000000a00 */
[----:B------:R-:W1:Y:S01]  /*0030*/  LDCU.64 UR4, c[0x0][0x358] ;  /* 0x00006b00ff0477ac */ /* 0x000e620008000a00 */
[----:B0-----:R-:W1:Y:S02]  /*0040*/  F2I.U32.BF16.TRUNC.NTZ R5, UR6 ;  /* 0x0000000600057d05 */ /* 0x001e64000840f000 */
[----:B-1----:R-:W-:Y:S01]  /*0050*/  STG.E desc[UR4][R2.64], R5 ;  /* 0x0000000502007986 */ /* 0x002fe2000c101904 */
[----:B------:R-:W-:Y:S05]  /*0060*/  EXIT ;  /* 0x000000000000794d */ /* 0x000fea0003800000 */
.L_x_37:
        /* <DEDUP_REMOVED lines=9> */
.L_x_95:


//--------------------- .text._Z16bfloat162uint_ruPj13__nv_bfloat16 --------------------------
	.section	.text._Z16bfloat162uint_ruPj13__nv_bfloat16,"ax",@progbits
	.align	128
        .global         _Z16bfloat162uint_ruPj13__nv_bfloat16
        .type           _Z16bfloat162uint_ruPj13__nv_bfloat16,@function
        .size           _Z16bfloat162uint_ruPj13__nv_bfloat16,(.L_x_96 - _Z16bfloat162uint_ruPj13__nv_bfloat16)
        .other          _Z16bfloat162uint_ruPj13__nv_bfloat16,@"STO_CUDA_ENTRY STV_DEFAULT"
_Z16bfloat162uint_ruPj13__nv_bfloat16:
.text._Z16bfloat162uint_ruPj13__nv_bfloat16:
[----:B------:R-:W-:Y:S01]  /*0000*/  LDC R1, c[0x0][0x37c] ;  /* 0x0000df00ff017b82 */ /* 0x000fe20000000800 */
[----:B------:R-:W0:Y:S07]  /*0010*/  LDCU.U16 UR6, c[0x0][0x388] ;  /* 0x00007100ff0677ac */ /* 0x000e2e0008000400 */
[----:B------:R-:W1:Y:S01]  /*0020*/  LDC.64 R2, c[0x0][0x380] ;  /* 0x0000e000ff027b82 */ /* 0x000e620000000a00 */
[----:B------:R-:W1:Y:S01]  /*0030*/  LDCU.64 UR4, c[0x0][0x358] ;  /* 0x00006b00ff0477ac */ /* 0x000e620008000a00 */
[----:B0-----:R-:W1:Y:S02]  /*0040*/  F2I.U32.BF16.CEIL.NTZ R5, UR6 ;  /* 0x0000000600057d05 */ /* 0x001e64000840b000 */
[----:B-1----:R-:W-:Y:S01]  /*0050*/  STG.E desc[UR4][R2.64], R5 ;  /* 0x0000000502007986 */ /* 0x002fe2000c101904 */
[----:B------:R-:W-:Y:S05]  /*0060*/  EXIT ;  /* 0x000000000000794d */ /* 0x000fea0003800000 */
.L_x_38:
        /* <DEDUP_REMOVED lines=9> */
.L_x_96:


//--------------------- .text._Z16bfloat162uint_rnPj13__nv_bfloat16 --------------------------
	.section	.text._Z16bfloat162uint_rnPj13__nv_bfloat16,"ax",@progbits
	.align	128
        .global         _Z16bfloat162uint_rnPj13__nv_bfloat16
        .type           _Z16bfloat162uint_rnPj13__nv_bfloat16,@function
        .size           _Z16bfloat162uint_rnPj13__nv_bfloat16,(.L_x_97 - _Z16bfloat162uint_rnPj13__nv_bfloat16)
        .other          _Z16bfloat162uint_rnPj13__nv_bfloat16,@"STO_CUDA_ENTRY STV_DEFAULT"
_Z16bfloat162uint_rnPj13__nv_bfloat16:
.text._Z16bfloat162uint_rnPj13__nv_bfloat16:
[----:B------:R-:W-:Y:S01]  /*0000*/  LDC R1, c[0x0][0x37c] ;  /* 0x0000df00ff017b82 */ /* 0x000fe20000000800 */
[----:B------:R-:W0:Y:S07]  /*0010*/  LDCU.U16 UR6, c[0x0][0x388] ;  /* 0x00007100ff0677ac */ /* 0x000e2e0008000400 */
[----:B------:R-:W1:Y:S01]  /*0020*/  LDC.64 R2, c[0x0][0x380] ;  /* 0x0000e000ff027b82 */ /* 0x000e620000000a00 */
[----:B------:R-:W1:Y:S01]  /*0030*/  LDCU.64 UR4, c[0x0][0x358] ;  /* 0x00006b00ff0477ac */ /* 0x000e620008000a00 */
[----:B0-----:R-:W1:Y:S02]  /*0040*/  F2I.U32.BF16.NTZ R5, UR6 ;  /* 0x0000000600057d05 */ /* 0x001e640008403000 */
[----:B-1----:R-:W-:Y:S01]  /*0050*/  STG.E desc[UR4][R2.64], R5 ;  /* 0x0000000502007986 */ /* 0x002fe2000c101904 */
[----:B------:R-:W-:Y:S05]  /*0060*/  EXIT ;  /* 0x000000000000794d */ /* 0x000fea0003800000 */
.L_x_39:
        /* <DEDUP_REMOVED lines=9> */
.L_x_97:


//--------------------- .text._Z16bfloat162uint_rdPj13__nv_bfloat16 --------------------------
	.section	.text._Z16bfloat162uint_rdPj13__nv_bfloat16,"ax",@progbits
	.align	128
        .global         _Z16bfloat162uint_rdPj13__nv_bfloat16
        .type           _Z16bfloat162uint_rdPj13__nv_bfloat16,@function
        .size           _Z16bfloat162uint_rdPj13__nv_bfloat16,(.L_x_98 - _Z16bfloat162uint_rdPj13__nv_bfloat16)
        .other          _Z16bfloat162uint_rdPj13__nv_bfloat16,@"STO_CUDA_ENTRY STV_DEFAULT"
_Z16bfloat162uint_rdPj13__nv_bfloat16:
.text._Z16bfloat162uint_rdPj13__nv_bfloat16:
[----:B------:R-:W-:Y:S01]  /*0000*/  LDC R1, c[0x0][0x37c] ;  /* 0x0000df00ff017b82 */ /* 0x000fe20000000800 */
[----:B------:R-:W0:Y:S07]  /*0010*/  LDCU.U16 UR6, c[0x0][0x388] ;  /* 0x00007100ff0677ac */ /* 0x000e2e0008000400 */
[----:B------:R-:W1:Y:S01]  /*0020*/  LDC.64 R2, c[0x0][0x380] ;  /* 0x0000e000ff027b82 */ /* 0x000e620000000a00 */
[----:B------:R-:W1:Y:S01]  /*0030*/  LDCU.64 UR4, c[0x0][0x358] ;  /* 0x00006b00ff0477ac */ /* 0x000e620008000a00 */
[----:B0-----:R-:W1:Y:S02]  /*0040*/  F2I.U32.BF16.FLOOR.NTZ R5, UR6 ;  /* 0x0000000600057d05 */ /* 0x001e640008407000 */
[----:B-1----:R-:W-:Y:S01]  /*0050*/  STG.E desc[UR4][R2.64], R5 ;  /* 0x0000000502007986 */ /* 0x002fe2000c101904 */
[----:B------:R-:W-:Y:S05]  /*0060*/  EXIT ;  /* 0x000000000000794d */ /* 0x000fea0003800000 */
.L_x_40:
        /* <DEDUP_REMOVED lines=9> */
.L_x_98:


//--------------------- .text._Z17bfloat162short_rzPs13__nv_bfloat16 --------------------------
	.section	.text._Z17bfloat162short_rzPs13__nv_bfloat16,"ax",@progbits
	.align	128
        .global         _Z17bfloat162short_rzPs13__nv_bfloat16
        .type           _Z17bfloat162short_rzPs13__nv_bfloat16,@function
        .size           _Z17bfloat162short_rzPs13__nv_bfloat16,(.L_x_99 - _Z17bfloat162short_rzPs13__nv_bfloat16)
        .other          _Z17bfloat162short_rzPs13__nv_bfloat16,@"STO_CUDA_ENTRY STV_DEFAULT"
_Z17bfloat162short_rzPs13__nv_bfloat16:
.text._Z17bfloat162short_rzPs13__nv_bfloat16:
[----:B------:R-:W-:Y:S01]  /*0000*/  LDC R1, c[0x0][0x37c] ;  /* 0x0000df00ff017b82 */ /* 0x000fe20000000800 */
[----:B------:R-:W0:Y:S07]  /*0010*/  LDCU.U16 UR6, c[0x0][0x388] ;  /* 0x00007100ff0677ac */ /* 0x000e2e0008000400 */
[----:B------:R-:W1:Y:S01]  /*0020*/  LDC.64 R2, c[0x0][0x380] ;  /* 0x0000e000ff027b82 */ /* 0x000e620000000a00 */
[----:B------:R-:W1:Y:S01]  /*0030*/  LDCU.64 UR4, c[0x0][0x358] ;  /* 0x00006b00ff0477ac */ /* 0x000e620008000a00 */
[----:B0-----:R-:W1:Y:S02]  /*0040*/  F2I.S16.BF16.TRUNC.NTZ R5, UR6 ;  /* 0x0000000600057d05 */ /* 0x001e64000840e900 */
[----:B-1----:R-:W-:Y:S01]  /*0050*/  STG.E.U16 desc[UR4][R2.64], R5 ;  /* 0x0000000502007986 */ /* 0x002fe2000c101504 */
[----:B------:R-:W-:Y:S05]  /*0060*/  EXIT ;  /* 0x000000000000794d */ /* 0x000fea0003800000 */
.L_x_41:
        /* <DEDUP_REMOVED lines=9> */
.L_x_99:


//--------------------- .text._Z17bfloat162short_ruPs13__nv_bfloat16 --------------------------
	.section	.text._Z17bfloat162short_ruPs13__nv_bfloat16,"ax",@progbits
	.align	128
        .global         _Z17bfloat162short_ruPs13__nv_bfloat16
        .type           _Z17bfloat162short_ruPs13__nv_bfloat16,@function
        .size           _Z17bfloat162short_ruPs13__nv_bfloat16,(.L_x_100 - _Z17bfloat162short_ruPs13__nv_bfloat16)
        .other          _Z17bfloat162short_ruPs13__nv_bfloat16,@"STO_CUDA_ENTRY STV_DEFAULT"
_Z17bfloat162short_ruPs13__nv_bfloat16:
.text._Z17bfloat162short_ruPs13__nv_bfloat16:
[----:B------:R-:W-:Y:S01]  /*0000*/  LDC R1, c[0x0][0x37c] ;  /* 0x0000df00ff017b82 */ /* 0x000fe20000000800 */
[----:B------:R-:W0:Y:S07]  /*0010*/  LDCU.U16 UR6, c[0x0][0x388] ;  /* 0x00007100ff0677ac */ /* 0x000e2e0008000400 */
[----:B------:R-:W1:Y:S01]  /*0020*/  LDC.64 R2, c[0x0][0x380] ;  /* 0x0000e000ff027b82 */ /* 0x000e620000000a00 */
[----:B------:R-:W1:Y:S01]  /*0030*/  LDCU.64 UR4, c[0x0][0x358] ;  /* 0x00006b00ff0477ac */ /* 0x000e620008000a00 */
[----:B0-----:R-:W1:Y:S02]  /*0040*/  F2I.S16.BF16.CEIL.NTZ R5, UR6 ;  /* 0x0000000600057d05 */ /* 0x001e64000840a900 */
[----:B-1----:R-:W-:Y:S01]  /*0050*/  STG.E.U16 desc[UR4][R2.64], R5 ;  /* 0x0000000502007986 */ /* 0x002fe2000c101504 */
[----:B------:R-:W-:Y:S05]  /*0060*/  EXIT ;  /* 0x000000000000794d */ /* 0x000fea0003800000 */
.L_x_42:
        /* <DEDUP_REMOVED lines=9> */
.L_x_100:


//--------------------- .text._Z17bfloat162short_rnPs13__nv_bfloat16 --------------------------
	.section	.text._Z17bfloat162short_rnPs13__nv_bfloat16,"ax",@progbits
	.align	128
        .global         _Z17bfloat162short_rnPs13__nv_bfloat16
        .type           _Z17bfloat162short_rnPs13__nv_bfloat16,@function
        .size           _Z17bfloat162short_rnPs13__nv_bfloat16,(.L_x_101 - _Z17bfloat162short_rnPs13__nv_bfloat16)
        .other          _Z17bfloat162short_rnPs13__nv_bfloat16,@"STO_CUDA_ENTRY STV_DEFAULT"
_Z17bfloat162short_rnPs13__nv_bfloat16:
.text._Z17bfloat162short_rnPs13__nv_bfloat16:
[----:B------:R-:W-:Y:S01]  /*0000*/  LDC R1, c[0x0][0x37c] ;  /* 0x0000df00ff017b82 */ /* 0x000fe20000000800 */
[----:B------:R-:W0:Y:S07]  /*0010*/  LDCU.U16 UR6, c[0x0][0x388] ;  /* 0x00007100ff0677ac */ /* 0x000e2e0008000400 */
[----:B------:R-:W1:Y:S01]  /*0020*/  LDC.64 R2, c[0x0][0x380] ;  /* 0x0000e000ff027b82 */ /* 0x000e620000000a00 */
[----:B------:R-:W1:Y:S01]  /*0030*/  LDCU.64 UR4, c[0x0][0x358] ;  /* 0x00006b00ff0477ac */ /* 0x000e620008000a00 */
[----:B0-----:R-:W1:Y:S02]  /*0040*/  F2I.S16.BF16.NTZ R5, UR6 ;  /* 0x0000000600057d05 */ /* 0x001e640008402900 */
[----:B-1----:R-:W-:Y:S01]  /*0050*/  STG.E.U16 desc[UR4][R2.64], R5 ;  /* 0x0000000502007986 */ /* 0x002fe2000c101504 */
[----:B------:R-:W-:Y:S05]  /*0060*/  EXIT ;  /* 0x000000000000794d */ /* 0x000fea0003800000 */
.L_x_43:
        /* <DEDUP_REMOVED lines=9> */
.L_x_101:


//--------------------- .text._Z17bfloat162short_rdPs13__nv_bfloat16 --------------------------
	.section	.text._Z17bfloat162short_rdPs13__nv_bfloat16,"ax",@progbits
	.align	128
        .global         _Z17bfloat162short_rdPs13__nv_bfloat16
        .type           _Z17bfloat162short_rdPs13__nv_bfloat16,@function
        .size           _Z17bfloat162short_rdPs13__nv_bfloat16,(.L_x_102 - _Z17bfloat162short_rdPs13__nv_bfloat16)
        .other          _Z17bfloat162short_rdPs13__nv_bfloat16,@"STO_CUDA_ENTRY STV_DEFAULT"
_Z17bfloat162short_rdPs13__nv_bfloat16:
.text._Z17bfloat162short_rdPs13__nv_bfloat16:
[----:B------:R-:W-:Y:S01]  /*0000*/  LDC R1, c[0x0][0x37c] ;  /* 0x0000df00ff017b82 */ /* 0x000fe20000000800 */
[----:B------:R-:W0:Y:S07]  /*0010*/  LDCU.U16 UR6, c[0x0][0x388] ;  /* 0x00007100ff0677ac */ /* 0x000e2e0008000400 */
[----:B------:R-:W1:Y:S01]  /*0020*/  LDC.64 R2, c[0x0][0x380] ;  /* 0x0000e000ff027b82 */ /* 0x000e620000000a00 */
[----:B------:R-:W1:Y:S01]  /*0030*/  LDCU.64 UR4, c[0x0][0x358] ;  /* 0x00006b00ff0477ac */ /* 0x000e620008000a00 */
[----:B0-----:R-:W1:Y:S02]  /*0040*/  F2I.S16.BF16.FLOOR.NTZ R5, UR6 ;  /* 0x0000000600057d05 */ /* 0x001e640008406900 */
[----:B-1----:R-:W-:Y:S01]  /*0050*/  STG.E.U16 desc[UR4][R2.64], R5 ;  /* 0x0000000502007986 */ /* 0x002fe2000c101504 */
[----:B------:R-:W-:Y:S05]  /*0060*/  EXIT ;  /* 0x000000000000794d */ /* 0x000fea0003800000 */
.L_x_44:
        /* <DEDUP_REMOVED lines=9> */
.L_x_102:


//--------------------- .text._Z14bfloat162ll_rzPx13__nv_bfloat16 --------------------------
	.section	.text._Z14bfloat162ll_rzPx13__nv_bfloat16,"ax",@progbits
	.align	128
        .global         _Z14bfloat162ll_rzPx13__nv_bfloat16
        .type           _Z14bfloat162ll_rzPx13__nv_bfloat16,@function
        .size           _Z14bfloat162ll_rzPx13__nv_bfloat16,(.L_x_103 - _Z14bfloat162ll_rzPx13__nv_bfloat16)
        .other          _Z14bfloat162ll_rzPx13__nv_bfloat16,@"STO_CUDA_ENTRY STV_DEFAULT"
_Z14bfloat162ll_rzPx13__nv_bfloat16:
.text._Z14bfloat162ll_rzPx13__nv_bfloat16:
[----:B------:R-:W-:Y:S01]  /*0000*/  LDC R1, c[0x0][0x37c] ;  /* 0x0000df00ff017b82 */ /* 0x000fe20000000800 */
[----:B------:R-:W0:Y:S07]  /*0010*/  LDCU.U16 UR6, c[0x0][0x388] ;  /* 0x00007100ff0677ac */ /* 0x000e2e0008000400 */
[----:B------:R-:W1:Y:S01]  /*0020*/  LDC.64 R4, c[0x0][0x380] ;  /* 0x0000e000ff047b82 */ /* 0x000e620000000a00 */
[----:B------:R-:W1:Y:S01]  /*0030*/  LDCU.64 UR4, c[0x0][0x358] ;  /* 0x00006b00ff0477ac */ /* 0x000e620008000a00 */
[----:B0-----:R-:W1:Y:S02]  /*0040*/  F2I.S64.BF16.TRUNC R2, UR6 ;  /* 0x0000000600027d11 */ /* 0x001e64000840d900 */
[----:B-1----:R-:W-:Y:S01]  /*0050*/  STG.E.64 desc[UR4][R4.64], R2 ;  /* 0x0000000204007986 */ /* 0x002fe2000c101b04 */
[----:B------:R-:W-:Y:S05]  /*0060*/  EXIT ;  /* 0x000000000000794d */ /* 0x000fea0003800000 */
.L_x_45:
        /* <DEDUP_REMOVED lines=9> */
.L_x_103:


//--------------------- .text._Z14bfloat162ll_ruPx13__nv_bfloat16 --------------------------
	.section	.text._Z14bfloat162ll_ruPx13__nv_bfloat16,"ax",@progbits
	.align	128
        .global         _Z14bfloat162ll_ruPx13__nv_bfloat16
        .type           _Z14bfloat162ll_ruPx13__nv_bfloat16,@function
        .size           _Z14bfloat162ll_ruPx13__nv_bfloat16,(.L_x_104 - _Z14bfloat162ll_ruPx13__nv_bfloat16)
        .other          _Z14bfloat162ll_ruPx13__nv_bfloat16,@"STO_CUDA_ENTRY STV_DEFAULT"
_Z14bfloat162ll_ruPx13__nv_bfloat16:
.text._Z14bfloat162ll_ruPx13__nv_bfloat16:
[----:B------:R-:W-:Y:S01]  /*0000*/  LDC R1, c[0x0][0x37c] ;  /* 0x0000df00ff017b82 */ /* 0x000fe20000000800 */
[----:B------:R-:W0:Y:S07]  /*0010*/  LDCU.U16 UR6, c[0x0][0x388] ;  /* 0x00007100ff0677ac */ /* 0x000e2e0008000400 */
[----:B------:R-:W1:Y:S01]  /*0020*/  LDC.64 R4, c[0x0][0x380] ;  /* 0x0000e000ff047b82 */ /* 0x000e620000000a00 */
[----:B------:R-:W1:Y:S01]  /*0030*/  LDCU.64 UR4, c[0x0][0x358] ;  /* 0x00006b00ff0477ac */ /* 0x000e620008000a00 */
[----:B0-----:R-:W1:Y:S02]  /*0040*/  F2I.S64.BF16.CEIL R2, UR6 ;  /* 0x0000000600027d11 */ /* 0x001e640008409900 */
[----:B-1----:R-:W-:Y:S01]  /*0050*/  STG.E.64 desc[UR4][R4.64], R2 ;  /* 0x0000000204007986 */ /* 0x002fe2000c101b04 */
[----:B------:R-:W-:Y:S05]  /*0060*/  EXIT ;  /* 0x000000000000794d */ /* 0x000fea0003800000 */
.L_x_46:
        /* <DEDUP_REMOVED lines=9> */
.L_x_104:


//--------------------- .text._Z14bfloat162ll_rnPx13__nv_bfloat16 --------------------------
	.section	.text._Z14bfloat162ll_rnPx13__nv_bfloat16,"ax",@progbits
	.align	128
        .global         _Z14bfloat162ll_rnPx13__nv_bfloat16
        .type           _Z14bfloat162ll_rnPx13__nv_bfloat16,@function
        .size           _Z14bfloat162ll_rnPx13__nv_bfloat16,(.L_x_105 - _Z14bfloat162ll_rnPx13__nv_bfloat16)
        .other          _Z14bfloat162ll_rnPx13__nv_bfloat16,@"STO_CUDA_ENTRY STV_DEFAULT"
_Z14bfloat162ll_rnPx13__nv_bfloat16:
.text._Z14bfloat162ll_rnPx13__nv_bfloat16:
[----:B------:R-:W-:Y:S01]  /*0000*/  LDC R1, c[0x0][0x37c] ;  /* 0x0000df00ff017b82 */ /* 0x000fe20000000800 */
[----:B------:R-:W0:Y:S07]  /*0010*/  LDCU.U16 UR6, c[0x0][0x388] ;  /* 0x00007100ff0677ac */ /* 0x000e2e0008000400 */
[----:B------:R-:W1:Y:S01]  /*0020*/  LDC.64 R4, c[0x0][0x380] ;  /* 0x0000e000ff047b82 */ /* 0x000e620000000a00 */
[----:B------:R-:W1:Y:S01]  /*0030*/  LDCU.64 UR4, c[0x0][0x358] ;  /* 0x00006b00ff0477ac */ /* 0x000e620008000a00 */
[----:B0-----:R-:W1:Y:S02]  /*0040*/  F2I.S64.BF16 R2, UR6 ;  /* 0x0000000600027d11 */ /* 0x001e640008401900 */
[----:B-1----:R-:W-:Y:S01]  /*0050*/  STG.E.64 desc[UR4][R4.64], R2 ;  /* 0x0000000204007986 */ /* 0x002fe2000c101b04 */
[----:B------:R-:W-:Y:S05]  /*0060*/  EXIT ;  /* 0x000000000000794d */ /* 0x000fea0003800000 */
.L_x_47:
        /* <DEDUP_REMOVED lines=9> */
.L_x_105:


//--------------------- .text._Z14bfloat162ll_rdPx13__nv_bfloat16 --------------------------
	.section	.text._Z14bfloat162ll_rdPx13__nv_bfloat16,"ax",@progbits
	.align	128
        .global         _Z14bfloat162ll_rdPx13__nv_bfloat16
        .type           _Z14bfloat162ll_rdPx13__nv_bfloat16,@function
        .size           _Z14bfloat162ll_rdPx13__nv_bfloat16,(.L_x_106 - _Z14bfloat162ll_rdPx13__nv_bfloat16)
        .other          _Z14bfloat162ll_rdPx13__nv_bfloat16,@"STO_CUDA_ENTRY STV_DEFAULT"
_Z14bfloat162ll_rdPx13__nv_bfloat16:
.text._Z14bfloat162ll_rdPx13__nv_bfloat16:
[----:B------:R-:W-:Y:S01]  /*0000*/  LDC R1, c[0x0][0x37c] ;  /* 0x0000df00ff017b82 */ /* 0x000fe20000000800 */
[----:B------:R-:W0:Y:S07]  /*0010*/  LDCU.U16 UR6, c[0x0][0x388] ;  /* 0x00007100ff0677ac */ /* 0x000e2e0008000400 */
[----:B------:R-:W1:Y:S01]  /*0020*/  LDC.64 R4, c[0x0][0x380] ;  /* 0x0000e000ff047b82 */ /* 0x000e620000000a00 */
[----:B------:R-:W1:Y:S01]  /*0030*/  LDCU.64 UR4, c[0x0][0x358] ;  /* 0x00006b00ff0477ac */ /* 0x000e620008000a00 */
[----:B0-----:R-:W1:Y:S02]  /*0040*/  F2I.S64.BF16.FLOOR R2, UR6 ;  /* 0x0000000600027d11 */ /* 0x001e640008405900 */
[----:B-1----:R-:W-:Y:S01]  /*0050*/  STG.E.64 desc[UR4][R4.64], R2 ;  /* 0x0000000204007986 */ /* 0x002fe2000c101b04 */
[----:B------:R-:W-:Y:S05]  /*0060*/  EXIT ;  /* 0x000000000000794d */ /* 0x000fea0003800000 */
.L_x_48:
        /* <DEDUP_REMOVED lines=9> */
.L_x_106:


//--------------------- .text._Z15bfloat162int_rzPi13__nv_bfloat16 --------------------------
	.section	.text._Z15bfloat162int_rzPi13__nv_bfloat16,"ax",@progbits
	.align	128
        .global         _Z15bfloat162int_rzPi13__nv_bfloat16
        .type           _Z15bfloat162int_rzPi13__nv_bfloat16,@function
        .size           _Z15bfloat162int_rzPi13__nv_bfloat16,(.L_x_107 - _Z15bfloat162int_rzPi13__nv_bfloat16)
        .other          _Z15bfloat162int_rzPi13__nv_bfloat16,@"STO_CUDA_ENTRY STV_DEFAULT"
_Z15bfloat162int_rzPi13__nv_bfloat16:
.text._Z15bfloat162int_rzPi13__nv_bfloat16:
[----:B------:R-:W-:Y:S01]  /*0000*/  LDC R1, c[0x0][0x37c] ;  /* 0x0000df00ff017b82 */ /* 0x000fe20000000800 */
[----:B------:R-:W0:Y:S07]  /*0010*/  LDCU.U16 UR6, c[0x0][0x388] ;  /* 0x00007100ff0677ac */ /* 0x000e2e0008000400 */
[----:B------:R-:W1:Y:S01]  /*0020*/  LDC.64 R2, c[0x0][0x380] ;  /* 0x0000e000ff027b82 */ /* 0x000e620000000a00 */
[----:B------:R-:W1:Y:S01]  /*0030*/  LDCU.64 UR4, c[0x0][0x358] ;  /* 0x00006b00ff0477ac */ /* 0x000e620008000a00 */
[----:B0-----:R-:W1:Y:S02]  /*0040*/  F2I.BF16.TRUNC.NTZ R5, UR6 ;  /* 0x0000000600057d05 */ /* 0x001e64000840f100 */
[----:B-1----:R-:W-:Y:S01]  /*0050*/  STG.E desc[UR4][R2.64], R5 ;  /* 0x0000000502007986 */ /* 0x002fe2000c101904 */
[----:B------:R-:W-:Y:S05]  /*0060*/  EXIT ;  /* 0x000000000000794d */ /* 0x000fea0003800000 */
.L_x_49:
        /* <DEDUP_REMOVED lines=9> */
.L_x_107:


//--------------------- .text._Z15bfloat162int_ruPi13__nv_bfloat16 --------------------------
	.section	.text._Z15bfloat162int_ruPi13__nv_bfloat16,"ax",@progbits
	.align	128
        .global         _Z15bfloat162int_ruPi13__nv_bfloat16
        .type           _Z15bfloat162int_ruPi13__nv_bfloat16,@function
        .size           _Z15bfloat162int_ruPi13__nv_bfloat16,(.L_x_108 - _Z15bfloat162int_ruPi13__nv_bfloat16)
        .other          _Z15bfloat162int_ruPi13__nv_bfloat16,@"STO_CUDA_ENTRY STV_DEFAULT"
_Z15bfloat162int_ruPi13__nv_bfloat16:
.text._Z15bfloat162int_ruPi13__nv_bfloat16:
[----:B------:R-:W-:Y:S01]  /*0000*/  LDC R1, c[0x0][0x37c] ;  /* 0x0000df00ff017b82 */ /* 0x000fe20000000800 */
[----:B------:R-:W0:Y:S07]  /*0010*/  LDCU.U16 UR6, c[0x0][0x388] ;  /* 0x00007100ff0677ac */ /* 0x000e2e0008000400 */
[----:B------:R-:W1:Y:S01]  /*0020*/  LDC.64 R2, c[0x0][0x380] ;  /* 0x0000e000ff027b82 */ /* 0x000e620000000a00 */
[----:B------:R-:W1:Y:S01]  /*0030*/  LDCU.64 UR4, c[0x0][0x358] ;  /* 0x00006b00ff0477ac */ /* 0x000e620008000a00 */
[----:B0-----:R-:W1:Y:S02]  /*0040*/  F2I.BF16.CEIL.NTZ R5, UR6 ;  /* 0x0000000600057d05 */ /* 0x001e64000840b100 */
[----:B-1----:R-:W-:Y:S01]  /*0050*/  STG.E desc[UR4][R2.64], R5 ;  /* 0x0000000502007986 */ /* 0x002fe2000c101904 */
[----:B------:R-:W-:Y:S05]  /*0060*/  EXIT ;  /* 0x000000000000794d */ /* 0x000fea0003800000 */
.L_x_50:
        /* <DEDUP_REMOVED lines=9> */
.L_x_108:


//--------------------- .text._Z15bfloat162int_rnPi13__nv_bfloat16 --------------------------
	.section	.text._Z15bfloat162int_rnPi13__nv_bfloat16,"ax",@progbits
	.align	128
        .global         _Z15bfloat162int_rnPi13__nv_bfloat16
        .type           _Z15bfloat162int_rnPi13__nv_bfloat16,@function
        .size           _Z15bfloat162int_rnPi13__nv_bfloat16,(.L_x_109 - _Z15bfloat162int_rnPi13__nv_bfloat16)
        .other          _Z15bfloat162int_rnPi13__nv_bfloat16,@"STO_CUDA_ENTRY STV_DEFAULT"
_Z15bfloat162int_rnPi13__nv_bfloat16:
.text._Z15bfloat162int_rnPi13__nv_bfloat16:
[----:B------:R-:W-:Y:S01]  /*0000*/  LDC R1, c[0x0][0x37c] ;  /* 0x0000df00ff017b82 */ /* 0x000fe20000000800 */
[----:B------:R-:W0:Y:S07]  /*0010*/  LDCU.U16 UR6, c[0x0][0x388] ;  /* 0x00007100ff0677ac */ /* 0x000e2e0008000400 */
[----:B------:R-:W1:Y:S01]  /*0020*/  LDC.64 R2, c[0x0][0x380] ;  /* 0x0000e000ff027b82 */ /* 0x000e620000000a00 */
[----:B------:R-:W1:Y:S01]  /*0030*/  LDCU.64 UR4, c[0x0][0x358] ;  /* 0x00006b00ff0477ac */ /* 0x000e620008000a00 */
[----:B0-----:R-:W1:Y:S02]  /*0040*/  F2I.BF16.NTZ R5, UR6 ;  /* 0x0000000600057d05 */ /* 0x001e640008403100 */
[----:B-1----:R-:W-:Y:S01]  /*0050*/  STG.E desc[UR4][R2.64], R5 ;  /* 0x0000000502007986 */ /* 0x002fe2000c101904 */
[----:B------:R-:W-:Y:S05]  /*0060*/  EXIT ;  /* 0x000000000000794d */ /* 0x000fea0003800000 */
.L_x_51:
        /* <DEDUP_REMOVED lines=9> */
.L_x_109:


//--------------------- .text._Z15bfloat162int_rdPi13__nv_bfloat16 --------------------------
	.section	.text._Z15bfloat162int_rdPi13__nv_bfloat16,"ax",@progbits
	.align	128
        .global         _Z15bfloat162int_rdPi13__nv_bfloat16
        .type           _Z15bfloat162int_rdPi13__nv_bfloat16,@function
        .size           _Z15bfloat162int_rdPi13__nv_bfloat16,(.L_x_110 - _Z15bfloat162int_rdPi13__nv_bfloat16)
        .other          _Z15bfloat162int_rdPi13__nv_bfloat16,@"STO_CUDA_ENTRY STV_DEFAULT"
_Z15bfloat162int_rdPi13__nv_bfloat16:
.text._Z15bfloat162int_rdPi13__nv_bfloat16:
[----:B------:R-:W-:Y:S01]  /*0000*/  LDC R1, c[0x0][0x37c] ;  /* 0x0000df00ff017b82 */ /* 0x000fe20000000800 */
[----:B------:R-:W0:Y:S07]  /*0010*/  LDCU.U16 UR6, c[0x0][0x388] ;  /* 0x00007100ff0677ac */ /* 0x000e2e0008000400 */
[----:B------:R-:W1:Y:S01]  /*0020*/  LDC.64 R2, c[0x0][0x380] ;  /* 0x0000e000ff027b82 */ /* 0x000e620000000a00 */
[----:B------:R-:W1:Y:S01]  /*0030*/  LDCU.64 UR4, c[0x0][0x358] ;  /* 0x00006b00ff0477ac */ /* 0x000e620008000a00 */
[----:B0-----:R-:W1:Y:S02]  /*0040*/  F2I.BF16.FLOOR.NTZ R5, UR6 ;  /* 0x0000000600057d05 */ /* 0x001e640008407100 */
[----:B-1----:R-:W-:Y:S01]  /*0050*/  STG.E desc[UR4][R2.64], R5 ;  /* 0x0000000502007986 */ /* 0x002fe2000c101904 */
[----:B------:R-:W-:Y:S05]  /*0060*/  EXIT ;  /* 0x000000000000794d */ /* 0x000fea0003800000 */
.L_x_52:
        /* <DEDUP_REMOVED lines=9> */
.L_x_110:


//--------------------- .text._Z14bfloat162floatPf13__nv_bfloat16 --------------------------
	.section	.text._Z14bfloat162floatPf13__nv_bfloat16,"ax",@progbits
	.align	128
        .global         _Z14bfloat162floatPf13__nv_bfloat16
        .type           _Z14bfloat162floatPf13__nv_bfloat16,@function
        .size           _Z14bfloat162floatPf13__nv_bfloat16,(.L_x_111 - _Z14bfloat162floatPf13__nv_bfloat16)
        .other          _Z14bfloat162floatPf13__nv_bfloat16,@"STO_CUDA_ENTRY STV_DEFAULT"
_Z14bfloat162floatPf13__nv_bfloat16:
.text._Z14bfloat162floatPf13__nv_bfloat16:
[----:B------:R-:W-:Y:S08]  /*0000*/  LDC R1, c[0x0][0x37c] ;  /* 0x0000df00ff017b82 */ /* 0x000ff00000000800 */
[----:B------:R-:W0:Y:S01]  /*0010*/  LDC.U16 R0, c[0x0][0x388] ;  /* 0x0000e200ff007b82 */ /* 0x000e220000000400 */
[----:B------:R-:W1:Y:S07]  /*0020*/  LDCU.64 UR4, c[0x0][0x358] ;  /* 0x00006b00ff0477ac */ /* 0x000e6e0008000a00 */
[----:B------:R-:W1:Y:S01]  /*0030*/  LDC.64 R2, c[0x0][0x380] ;  /* 0x0000e000ff027b82 */ /* 0x000e620000000a00 */
[----:B0-----:R-:W-:-:S05]  /*0040*/  SHF.L.U32 R5, R0, 0x10, RZ ;  /* 0x0000001000057819 */ /* 0x001fca00000006ff */
[----:B-1----:R-:W-:Y:S01]  /*0050*/  STG.E desc[UR4][R2.64], R5 ;  /* 0x0000000502007986 */ /* 0x002fe2000c101904 */
[----:B------:R-:W-:Y:S05]  /*0060*/  EXIT ;  /* 0x000000000000794d */ /* 0x000fea0003800000 */
.L_x_53:
        /* <DEDUP_REMOVED lines=9> */
.L_x_111:


//--------------------- .text._Z18bfloat162bfloat162Pf13__nv_bfloat16 --------------------------
	.section	.text._Z18bfloat162bfloat162Pf13__nv_bfloat16,"ax",@progbits
	.align	128
        .global         _Z18bfloat162bfloat162Pf13__nv_bfloat16
        .type           _Z18bfloat162bfloat162Pf13__nv_bfloat16,@function
        .size           _Z18bfloat162bfloat162Pf13__nv_bfloat16,(.L_x_112 - _Z18bfloat162bfloat162Pf13__nv_bfloat16)
        .other          _Z18bfloat162bfloat162Pf13__nv_bfloat16,@"STO_CUDA_ENTRY STV_DEFAULT"
_Z18bfloat162bfloat162Pf13__nv_bfloat16:
.text._Z18bfloat162bfloat162Pf13__nv_bfloat16:
        /* <DEDUP_REMOVED lines=9> */
.L_x_54:
        /* <DEDUP_REMOVED lines=15> */
.L_x_112:


//--------------------- .text._Z16bfloat1622float2Pf14__nv_bfloat162 --------------------------
	.section	.text._Z16bfloat1622float2Pf14__nv_bfloat162,"ax",@progbits
	.align	128
        .global         _Z16bfloat1622float2Pf14__nv_bfloat162
        .type           _Z16bfloat1622float2Pf14__nv_bfloat162,@function
        .size           _Z16bfloat1622float2Pf14__nv_bfloat162,(.L_x_113 - _Z16bfloat1622float2Pf14__nv_bfloat162)
        .other          _Z16bfloat1622float2Pf14__nv_bfloat162,@"STO_CUDA_ENTRY STV_DEFAULT"
_Z16bfloat1622float2Pf14__nv_bfloat162:
.text._Z16bfloat1622float2Pf14__nv_bfloat162:
        /* <DEDUP_REMOVED lines=10> */
.L_x_55:
        /* <DEDUP_REMOVED lines=14> */
.L_x_113:


//--------------------- .text._Z8setValueP14__nv_bfloat162S_ --------------------------
	.section	.text._Z8setValueP14__nv_bfloat162S_,"ax",@progbits
	.align	128
        .global         _Z8setValueP14__nv_bfloat162S_
        .type           _Z8setValueP14__nv_bfloat162S_,@function
        .size           _Z8setValueP14__nv_bfloat162S_,(.L_x_114 - _Z8setValueP14__nv_bfloat162S_)
        .other          _Z8setValueP14__nv_bfloat162S_,@"STO_CUDA_ENTRY STV_DEFAULT"
_Z8setValueP14__nv_bfloat162S_:
.text._Z8setValueP14__nv_bfloat162S_:
[----:B------:R-:W-:Y:S08]  /*0000*/  LDC R1, c[0x0][0x37c] ;  /* 0x0000df00ff017b82 */ /* 0x000ff00000000800 */
[----:B------:R-:W0:Y:S01]  /*0010*/  LDC R5, c[0x0][0x388] ;  /* 0x0000e200ff057b82 */ /* 0x000e220000000800 */
[----:B------:R-:W0:Y:S07]  /*0020*/  LDCU.64 UR4, c[0x0][0x358] ;  /* 0x00006b00ff0477ac */ /* 0x000e2e0008000a00 */
[----:B------:R-:W0:Y:S02]  /*0030*/  LDC.64 R2, c[0x0][0x380] ;  /* 0x0000e000ff027b82 */ /* 0x000e240000000a00 */
[----:B0-----:R-:W-:Y:S01]  /*0040*/  STG.E desc[UR4][R2.64], R5 ;  /* 0x0000000502007986 */ /* 0x001fe2000c101904 */
[----:B------:R-:W-:Y:S05]  /*0050*/  EXIT ;  /* 0x000000000000794d */ /* 0x000fea0003800000 */
.L_x_56:
        /* <DEDUP_REMOVED lines=10> */
.L_x_114:


//--------------------- .text._Z8setValueP13__nv_bfloat16S_ --------------------------
	.section	.text._Z8setValueP13__nv_bfloat16S_,"ax",@progbits
	.align	128
        .global         _Z8setValueP13__nv_bfloat16S_
        .type           _Z8setValueP13__nv_bfloat16S_,@function
        .size           _Z8setValueP13__nv_bfloat16S_,(.L_x_115 - _Z8setValueP13__nv_bfloat16S_)
        .other          _Z8setValueP13__nv_bfloat16S_,@"STO_CUDA_ENTRY STV_DEFAULT"
_Z8setValueP13__nv_bfloat16S_:
.text._Z8setValueP13__nv_bfloat16S_:
[----:B------:R-:W-:Y:S08]  /*0000*/  LDC R1, c[0x0][0x37c] ;  /* 0x0000df00ff017b82 */ /* 0x000ff00000000800 */
[----:B------:R-:W0:Y:S01]  /*0010*/  LDC.U16 R5, c[0x0][0x388] ;  /* 0x0000e200ff057b82 */ /* 0x000e220000000400 */
[----:B------:R-:W0:Y:S07]  /*0020*/  LDCU.64 UR4, c[0x0][0x358] ;  /* 0x00006b00ff0477ac */ /* 0x000e2e0008000a00 */
[----:B------:R-:W0:Y:S02]  /*0030*/  LDC.64 R2, c[0x0][0x380] ;  /* 0x0000e000ff027b82 */ /* 0x000e240000000a00 */
[----:B0-----:R-:W-:Y:S01]  /*0040*/  STG.E.U16 desc[UR4][R2.64], R5 ;  /* 0x0000000502007986 */ /* 0x001fe2000c101504 */
[----:B------:R-:W-:Y:S05]  /*0050*/  EXIT ;  /* 0x000000000000794d */ /* 0x000fea0003800000 */
.L_x_57:
        /* <DEDUP_REMOVED lines=10> */
.L_x_115:


//--------------------- .nv.shared.reserved.0     --------------------------
	.section	.nv.shared.reserved.0,"aw",@nobits
	.weak		__nv_reservedSMEM_offset_0_alias
	.size		__nv_reservedSMEM_offset_0_alias, 0, 64
	.other		__nv_reservedSMEM_offset_0_alias,@"STO_CUDA_RESERVED_SHARED STV_DEFAULT"
__nv_reservedSMEM_offset_0_alias:
	.zero		0
	.zero		64


//--------------------- .nv.constant0._Z4stwtPf14__nv_bfloat162PS0_ --------------------------
	.section	.nv.constant0._Z4stwtPf14__nv_bfloat162PS0_,"a",@progbits
	.sectionflags	@""
	.align	4
.nv.constant0._Z4stwtPf14__nv_bfloat162PS0_:
	.zero		920


//--------------------- .nv.constant0._Z4stwtPf13__nv_bfloat16PS0_ --------------------------
	.section	.nv.constant0._Z4stwtPf13__nv_bfloat16PS0_,"a",@progbits
	.sectionflags	@""
	.align	4
.nv.constant0._Z4stwtPf13__nv_bfloat16PS0_:
	.zero		920


//--------------------- .nv.constant0._Z4stwbPf14__nv_bfloat162PS0_ --------------------------
	.section	.nv.constant0._Z4stwbPf14__nv_bfloat162PS0_,"a",@progbits
	.sectionflags	@""
	.align	4
.nv.constant0._Z4stwbPf14__nv_bfloat162PS0_:
	.zero		920


//--------------------- .nv.constant0._Z4stwbPf13__nv_bfloat16PS0_ --------------------------
	.section	.nv.constant0._Z4stwbPf13__nv_bfloat16PS0_,"a",@progbits
	.sectionflags	@""
	.align	4
.nv.constant0._Z4stwbPf13__nv_bfloat16PS0_:
	.zero		920


//--------------------- .nv.constant0._Z4stcsPf14__nv_bfloat162PS0_ --------------------------
	.section	.nv.constant0._Z4stcsPf14__nv_bfloat162PS0_,"a",@progbits
	.sectionflags	@""
	.align	4
.nv.constant0._Z4stcsPf14__nv_bfloat162PS0_:
	.zero		920


//--------------------- .nv.constant0._Z4stcsPf13__nv_bfloat16PS0_ --------------------------
	.section	.nv.constant0._Z4stcsPf13__nv_bfloat16PS0_,"a",@progbits
	.sectionflags	@""
	.align	4
.nv.constant0._Z4stcsPf13__nv_bfloat16PS0_:
	.zero		920


//--------------------- .nv.constant0._Z4stcgPf14__nv_bfloat162PS0_ --------------------------
	.section	.nv.constant0._Z4stcgPf14__nv_bfloat162PS0_,"a",@progbits
	.sectionflags	@""
	.align	4
.nv.constant0._Z4stcgPf14__nv_bfloat162PS0_:
	.zero		920


//--------------------- .nv.constant0._Z4stcgPf13__nv_bfloat16PS0_ --------------------------
	.section	.nv.constant0._Z4stcgPf13__nv_bfloat16PS0_,"a",@progbits
	.sectionflags	@""
	.align	4
.nv.constant0._Z4stcgPf13__nv_bfloat16PS0_:
	.zero		920


//--------------------- .nv.constant0._Z14lows2bfloat162Pf14__nv_bfloat162S0_ --------------------------
	.section	.nv.constant0._Z14lows2bfloat162Pf14__nv_bfloat162S0_,"a",@progbits
	.sectionflags	@""
	.align	4
.nv.constant0._Z14lows2bfloat162Pf14__nv_bfloat162S0_:
	.zero		912


//--------------------- .nv.constant0._Z13low2bfloat162Pf14__nv_bfloat162 --------------------------
	.section	.nv.constant0._Z13low2bfloat162Pf14__nv_bfloat162,"a",@progbits
	.sectionflags	@""
	.align	4
.nv.constant0._Z13low2bfloat162Pf14__nv_bfloat162:
	.zero		908


//--------------------- .nv.constant0._Z12low2bfloat16Pf14__nv_bfloat162 --------------------------
	.section	.nv.constant0._Z12low2bfloat16Pf14__nv_bfloat162,"a",@progbits
	.sectionflags	@""
	.align	4
.nv.constant0._Z12low2bfloat16Pf14__nv_bfloat162:
	.zero		908


//--------------------- .nv.constant0._Z4ldluPfP14__nv_bfloat162 --------------------------
	.section	.nv.constant0._Z4ldluPfP14__nv_bfloat162,"a",@progbits
	.sectionflags	@""
	.align	4
.nv.constant0._Z4ldluPfP14__nv_bfloat162:
	.zero		912


//--------------------- .nv.constant0._Z4ldluPfP13__nv_bfloat16 --------------------------
	.section	.nv.constant0._Z4ldluPfP13__nv_bfloat16,"a",@progbits
	.sectionflags	@""
	.align	4
.nv.constant0._Z4ldluPfP13__nv_bfloat16:
	.zero		912


//--------------------- .nv.constant0._Z4ldcvPfP14__nv_bfloat162 --------------------------
	.section	.nv.constant0._Z4ldcvPfP14__nv_bfloat162,"a",@progbits
	.sectionflags	@""
	.align	4
.nv.constant0._Z4ldcvPfP14__nv_bfloat162:
	.zero		912


//--------------------- .nv.constant0._Z4ldcvPfP13__nv_bfloat16 --------------------------
	.section	.nv.constant0._Z4ldcvPfP13__nv_bfloat16,"a",@progbits
	.sectionflags	@""
	.align	4
.nv.constant0._Z4ldcvPfP13__nv_bfloat16:
	.zero		912


//--------------------- .nv.constant0._Z4ldcsPfP14__nv_bfloat162 --------------------------
	.section	.nv.constant0._Z4ldcsPfP14__nv_bfloat162,"a",@progbits
	.sectionflags	@""
	.align	4
.nv.constant0._Z4ldcsPfP14__nv_bfloat162:
	.zero		912


//--------------------- .nv.constant0._Z4ldcsPfP13__nv_bfloat16 --------------------------
	.section	.nv.constant0._Z4ldcsPfP13__nv_bfloat16,"a",@progbits
	.sectionflags	@""
	.align	4
.nv.constant0._Z4ldcsPfP13__nv_bfloat16:
	.zero		912


//--------------------- .nv.constant0._Z4ldcgPfP14__nv_bfloat162 --------------------------
	.section	.nv.constant0._Z4ldcgPfP14__nv_bfloat162,"a",@progbits
	.sectionflags	@""
	.align	4
.nv.constant0._Z4ldcgPfP14__nv_bfloat162:
	.zero		912


//--------------------- .nv.constant0._Z4ldcgPfP13__nv_bfloat16 --------------------------
	.section	.nv.constant0._Z4ldcgPfP13__nv_bfloat16,"a",@progbits
	.sectionflags	@""
	.align	4
.nv.constant0._Z4ldcgPfP13__nv_bfloat16:
	.zero		912


//--------------------- .nv.constant0._Z4ldcaPfP14__nv_bfloat162 --------------------------
	.section	.nv.constant0._Z4ldcaPfP14__nv_bfloat162,"a",@progbits
	.sectionflags	@""
	.align	4
.nv.constant0._Z4ldcaPfP14__nv_bfloat162:
	.zero		912


//--------------------- .nv.constant0._Z4ldcaPfP13__nv_bfloat16 --------------------------
	.section	.nv.constant0._Z4ldcaPfP13__nv_bfloat16,"a",@progbits
	.sectionflags	@""
	.align	4
.nv.constant0._Z4ldcaPfP13__nv_bfloat16:
	.zero		912


//--------------------- .nv.constant0._Z15highs2bfloat162Pf14__nv_bfloat162S0_ --------------------------
	.section	.nv.constant0._Z15highs2bfloat162Pf14__nv_bfloat162S0_,"a",@progbits
	.sectionflags	@""
	.align	4
.nv.constant0._Z15highs2bfloat162Pf14__nv_bfloat162S0_:
	.zero		912


//--------------------- .nv.constant0._Z14high2bfloat162Pf14__nv_bfloat162 --------------------------
	.section	.nv.constant0._Z14high2bfloat162Pf14__nv_bfloat162,"a",@progbits
	.sectionflags	@""
	.align	4
.nv.constant0._Z14high2bfloat162Pf14__nv_bfloat162:
	.zero		908


//--------------------- .nv.constant0._Z13high2bfloat16Pf14__nv_bfloat162 --------------------------
	.section	.nv.constant0._Z13high2bfloat16Pf14__nv_bfloat162,"a",@progbits
	.sectionflags	@""
	.align	4
.nv.constant0._Z13high2bfloat16Pf14__nv_bfloat162:
	.zero		908


//--------------------- .nv.constant0._Z16halves2bfloat162Pf13__nv_bfloat16S0_ --------------------------
	.section	.nv.constant0._Z16halves2bfloat162Pf13__nv_bfloat16S0_,"a",@progbits
	.sectionflags	@""
	.align	4
.nv.constant0._Z16halves2bfloat162Pf13__nv_bfloat16S0_:
	.zero		908


//--------------------- .nv.constant0._Z19floats2bfloat162_rnPfff --------------------------
	.section	.nv.constant0._Z19floats2bfloat162_rnPfff,"a",@progbits
	.sectionflags	@""
	.align	4
.nv.constant0._Z19floats2bfloat162_rnPfff:
	.zero		912


//--------------------- .nv.constant0._Z18float2bfloat162_rnPff --------------------------
	.section	.nv.constant0._Z18float2bfloat162_rnPff,"a",@progbits
	.sectionflags	@""
	.align	4
.nv.constant0._Z18float2bfloat162_rnPff:
	.zero		908


//--------------------- .nv.constant0._Z14float2bfloat16Pff --------------------------
	.section	.nv.constant0._Z14float2bfloat16Pff,"a",@progbits
	.sectionflags	@""
	.align	4
.nv.constant0._Z14float2bfloat16Pff:
	.zero		908


//--------------------- .nv.constant0._Z19float22bfloat162_rnPf6float2 --------------------------
	.section	.nv.constant0._Z19float22bfloat162_rnPf6float2,"a",@progbits
	.sectionflags	@""
	.align	4
.nv.constant0._Z19float22bfloat162_rnPf6float2:
	.zero		912


//--------------------- .nv.constant0._Z18bfloat162ushort_rzPt13__nv_bfloat16 --------------------------
	.section	.nv.constant0._Z18bfloat162ushort_rzPt13__nv_bfloat16,"a",@progbits
	.sectionflags	@""
	.align	4
.nv.constant0._Z18bfloat162ushort_rzPt13__nv_bfloat16:
	.zero		906


//--------------------- .nv.constant0._Z18bfloat162ushort_ruPt13__nv_bfloat16 --------------------------
	.section	.nv.constant0._Z18bfloat162ushort_ruPt13__nv_bfloat16,"a",@progbits
	.sectionflags	@""
	.align	4
.nv.constant0._Z18bfloat162ushort_ruPt13__nv_bfloat16:
	.zero		906


//--------------------- .nv.constant0._Z18bfloat162ushort_rnPt13__nv_bfloat16 --------------------------
	.section	.nv.constant0._Z18bfloat162ushort_rnPt13__nv_bfloat16,"a",@progbits
	.sectionflags	@""
	.align	4
.nv.constant0._Z18bfloat162ushort_rnPt13__nv_bfloat16:
	.zero		906


//--------------------- .nv.constant0._Z18bfloat162ushort_rdPt13__nv_bfloat16 --------------------------
	.section	.nv.constant0._Z18bfloat162ushort_rdPt13__nv_bfloat16,"a",@progbits
	.sectionflags	@""
	.align	4
.nv.constant0._Z18bfloat162ushort_rdPt13__nv_bfloat16:
	.zero		906


//--------------------- .nv.constant0._Z15bfloat162ull_rzPy13__nv_bfloat16 --------------------------
	.section	.nv.constant0._Z15bfloat162ull_rzPy13__nv_bfloat16,"a",@progbits
	.sectionflags	@""
	.align	4
.nv.constant0._Z15bfloat162ull_rzPy13__nv_bfloat16:
	.zero		906


//--------------------- .nv.constant0._Z15bfloat162ull_ruPy13__nv_bfloat16 --------------------------
	.section	.nv.constant0._Z15bfloat162ull_ruPy13__nv_bfloat16,"a",@progbits
	.sectionflags	@""
	.align	4
.nv.constant0._Z15bfloat162ull_ruPy13__nv_bfloat16:
	.zero		906


//--------------------- .nv.constant0._Z15bfloat162ull_rnPy13__nv_bfloat16 --------------------------
	.section	.nv.constant0._Z15bfloat162ull_rnPy13__nv_bfloat16,"a",@progbits
	.sectionflags	@""
	.align	4
.nv.constant0._Z15bfloat162ull_rnPy13__nv_bfloat16:
	.zero		906


//--------------------- .nv.constant0._Z15bfloat162ull_rdPy13__nv_bfloat16 --------------------------
	.section	.nv.constant0._Z15bfloat162ull_rdPy13__nv_bfloat16,"a",@progbits
	.sectionflags	@""
	.align	4
.nv.constant0._Z15bfloat162ull_rdPy13__nv_bfloat16:
	.zero		906


//--------------------- .nv.constant0._Z16bfloat162uint_rzPj13__nv_bfloat16 --------------------------
	.section	.nv.constant0._Z16bfloat162uint_rzPj13__nv_bfloat16,"a",@progbits
	.sectionflags	@""
	.align	4
.nv.constant0._Z16bfloat162uint_rzPj13__nv_bfloat16:
	.zero		906


//--------------------- .nv.constant0._Z16bfloat162uint_ruPj13__nv_bfloat16 --------------------------
	.section	.nv.constant0._Z16bfloat162uint_ruPj13__nv_bfloat16,"a",@progbits
	.sectionflags	@""
	.align	4
.nv.constant0._Z16bfloat162uint_ruPj13__nv_bfloat16:
	.zero		906


//--------------------- .nv.constant0._Z16bfloat162uint_rnPj13__nv_bfloat16 --------------------------
	.section	.nv.constant0._Z16bfloat162uint_rnPj13__nv_bfloat16,"a",@progbits
	.sectionflags	@""
	.align	4
.nv.constant0._Z16bfloat162uint_rnPj13__nv_bfloat16:
	.zero		906


//--------------------- .nv.constant0._Z16bfloat162uint_rdPj13__nv_bfloat16 --------------------------
	.section	.nv.constant0._Z16bfloat162uint_rdPj13__nv_bfloat16,"a",@progbits
	.sectionflags	@""
	.align	4
.nv.constant0._Z16bfloat162uint_rdPj13__nv_bfloat16:
	.zero		906


//--------------------- .nv.constant0._Z17bfloat162short_rzPs13__nv_bfloat16 --------------------------
	.section	.nv.constant0._Z17bfloat162short_rzPs13__nv_bfloat16,"a",@progbits
	.sectionflags	@""
	.align	4
.nv.constant0._Z17bfloat162short_rzPs13__nv_bfloat16:
	.zero		906


//--------------------- .nv.constant0._Z17bfloat162short_ruPs13__nv_bfloat16 --------------------------
	.section	.nv.constant0._Z17bfloat162short_ruPs13__nv_bfloat16,"a",@progbits
	.sectionflags	@""
	.align	4
.nv.constant0._Z17bfloat162short_ruPs13__nv_bfloat16:
	.zero		906


//--------------------- .nv.constant0._Z17bfloat162short_rnPs13__nv_bfloat16 --------------------------
	.section	.nv.constant0._Z17bfloat162short_rnPs13__nv_bfloat16,"a",@progbits
	.sectionflags	@""
	.align	4
.nv.constant0._Z17bfloat162short_rnPs13__nv_bfloat16:
	.zero		906


//--------------------- .nv.constant0._Z17bfloat162short_rdPs13__nv_bfloat16 --------------------------
	.section	.nv.constant0._Z17bfloat162short_rdPs13__nv_bfloat16,"a",@progbits
	.sectionflags	@""
	.align	4
.nv.constant0._Z17bfloat162short_rdPs13__nv_bfloat16:
	.zero		906


//--------------------- .nv.constant0._Z14bfloat162ll_rzPx13__nv_bfloat16 --------------------------
	.section	.nv.constant0._Z14bfloat162ll_rzPx13__nv_bfloat16,"a",@progbits
	.sectionflags	@""
	.align	4
.nv.constant0._Z14bfloat162ll_rzPx13__nv_bfloat16:
	.zero		906


//--------------------- .nv.constant0._Z14bfloat162ll_ruPx13__nv_bfloat16 --------------------------
	.section	.nv.constant0._Z14bfloat162ll_ruPx13__nv_bfloat16,"a",@progbits
	.sectionflags	@""
	.align	4
.nv.constant0._Z14bfloat162ll_ruPx13__nv_bfloat16:
	.zero		906


//--------------------- .nv.constant0._Z14bfloat162ll_rnPx13__nv_bfloat16 --------------------------
	.section	.nv.constant0._Z14bfloat162ll_rnPx13__nv_bfloat16,"a",@progbits
	.sectionflags	@""
	.align	4
.nv.constant0._Z14bfloat162ll_rnPx13__nv_bfloat16:
	.zero		906


//--------------------- .nv.constant0._Z14bfloat162ll_rdPx13__nv_bfloat16 --------------------------
	.section	.nv.constant0._Z14bfloat162ll_rdPx13__nv_bfloat16,"a",@progbits
	.sectionflags	@""
	.align	4
.nv.constant0._Z14bfloat162ll_rdPx13__nv_bfloat16:
	.zero		906


//--------------------- .nv.constant0._Z15bfloat162int_rzPi13__nv_bfloat16 --------------------------
	.section	.nv.constant0._Z15bfloat162int_rzPi13__nv_bfloat16,"a",@progbits
	.sectionflags	@""
	.align	4
.nv.constant0._Z15bfloat162int_rzPi13__nv_bfloat16:
	.zero		906


//--------------------- .nv.constant0._Z15bfloat162int_ruPi13__nv_bfloat16 --------------------------
	.section	.nv.constant0._Z15bfloat162int_ruPi13__nv_bfloat16,"a",@progbits
	.sectionflags	@""
	.align	4
.nv.constant0._Z15bfloat162int_ruPi13__nv_bfloat16:
	.zero		906


//--------------------- .nv.constant0._Z15bfloat162int_rnPi13__nv_bfloat16 --------------------------
	.section	.nv.constant0._Z15bfloat162int_rnPi13__nv_bfloat16,"a",@progbits
	.sectionflags	@""
	.align	4
.nv.constant0._Z15bfloat162int_rnPi13__nv_bfloat16:
	.zero		906


//--------------------- .nv.constant0._Z15bfloat162int_rdPi13__nv_bfloat16 --------------------------
	.section	.nv.constant0._Z15bfloat162int_rdPi13__nv_bfloat16,"a",@progbits
	.sectionflags	@""
	.align	4
.nv.constant0._Z15bfloat162int_rdPi13__nv_bfloat16:
	.zero		906


//--------------------- .nv.constant0._Z14bfloat162floatPf13__nv_bfloat16 --------------------------
	.section	.nv.constant0._Z14bfloat162floatPf13__nv_bfloat16,"a",@progbits
	.sectionflags	@""
	.align	4
.nv.constant0._Z14bfloat162floatPf13__nv_bfloat16:
	.zero		906


//--------------------- .nv.constant0._Z18bfloat162bfloat162Pf13__nv_bfloat16 --------------------------
	.section	.nv.constant0._Z18bfloat162bfloat162Pf13__nv_bfloat16,"a",@progbits
	.sectionflags	@""
	.align	4
.nv.constant0._Z18bfloat162bfloat162Pf13__nv_bfloat16:
	.zero		906


//--------------------- .nv.constant0._Z16bfloat1622float2Pf14__nv_bfloat162 --------------------------
	.section	.nv.constant0._Z16bfloat1622float2Pf14__nv_bfloat162,"a",@progbits
	.sectionflags	@""
	.align	4
.nv.constant0._Z16bfloat1622float2Pf14__nv_bfloat162:
	.zero		908


//--------------------- .nv.constant0._Z8setValueP14__nv_bfloat162S_ --------------------------
	.section	.nv.constant0._Z8setValueP14__nv_bfloat162S_,"a",@progbits
	.sectionflags	@""
	.align	4
.nv.constant0._Z8setValueP14__nv_bfloat162S_:
	.zero		908


//--------------------- .nv.constant0._Z8setValueP13__nv_bfloat16S_ --------------------------
	.section	.nv.constant0._Z8setValueP13__nv_bfloat16S_,"a",@progbits
	.sectionflags	@""
	.align	4
.nv.constant0._Z8setValueP13__nv_bfloat16S_:
	.zero		906


//--------------------- SYMBOLS --------------------------

	.type		.nv.reservedSmem.offset0,@object
	.size		.nv.reservedSmem.offset0,0x4
